	.target	sm_100a

	.elftype	@"ET_EXEC"


//--------------------- .note.nv.tkinfo           --------------------------
	.section	.note.nv.tkinfo,"",@"SHT_NOTE"
	.sectionflags	@"SHF_NOTE_NV_TKINFO"
	.tkinfo
        /*0018*/ 	.word	0x00000002
        /*0030*/ 	.string	""
        /*0030*/ 	.string	"ptxas"
        /*0030*/ 	.string	"Cuda compilation tools, release 13.0, V13.0.88"
        /*0030*/ 	.string	"Build cuda_13.0.r13.0/compiler.36424714_0"
        /*0030*/ 	.string	"-arch sm_100a -m 64 "



//--------------------- .note.nv.cuinfo           --------------------------
	.section	.note.nv.cuinfo,"",@"SHT_NOTE"
	.sectionflags	@"SHF_NOTE_NV_CUINFO"
        /*0018*/ 	.short	0x0002
        /*001a*/ 	.short	0x0064
        /*001c*/ 	.short	0x0082
	.zero		2


//--------------------- .nv.info                  --------------------------
	.section	.nv.info,"",@"SHT_CUDA_INFO"
	.align	4


	//----- nvinfo : EIATTR_REGCOUNT
	.align		4
        /*0000*/ 	.byte	0x04, 0x2f
        /*0002*/ 	.short	(.L_19 - .L_18)
	.align		4
.L_18:
        /*0004*/ 	.word	index@(_ZN7cutlass13device_kernelINS_4conv6kernel13ConvUniversalINS1_16ConvProblemShapeILNS1_8OperatorE0ELi3EEENS1_10collective14CollectiveConvINS1_47MainloopSm100TmaUmmaWarpSpecializedImplicitGemmILS5_0ELi17ELi3ELi1ELi2EN4cute5tupleIJNSA_1CILi1EEESD_SD_EEEEENSB_IJNSC_ILi128EEENSC_ILi64EEENSB_IJSH_EEEEEENS_12float_e4m3_tESK_NSA_8TiledMMAINSA_8MMA_AtomIJNSA_10MMA_TraitsINSA_19SM100_MMA_F8F6F4_SSEJSK_SK_fSG_SH_NSA_17integral_constantINSA_4UMMA5MajorELSR_0EEESS_NSP_INSQ_7ScaleInELST_0EEESU_EEEEEENSA_6LayoutISE_NSB_IJNSC_ILi0EEESY_SY_EEEEENSB_IJNSA_10UnderscoreES11_S11_EEEEENS7_6detail27Sm100ImplicitGemmTileTraitsINSA_20SM90_TMA_LOAD_IM2COLENSA_14ComposedLayoutINSA_7SwizzleILi2ELi4ELi3EEENSA_18smem_ptr_flag_bitsILi8EEENSX_INSB_IJNSC_ILi8EEESH_EEENSB_IJSH_SD_EEEEEEEvEENS15_INSA_13SM90_TMA_LOADES1G_vEEEENS_8epilogue10collective18CollectiveEpilogueINS1L_23Sm100TmaWarpSpecializedILi1ELi1ELi64ELb0ELb0EEEJSJ_NSB_IJNSX_ISG_SD_EENSX_ISH_SD_EEEEESK_NSB_IJNSB_IJllllEEESD_SY_EEESK_S1U_NS1L_6fusion15FusionCallbacksIS1P_NS1V_17LinearCombinationISK_fSK_fLNS_15FloatRoundStyleE2EEESJ_S1S_JEEENSA_5SM1004TMEM4LOAD26SM100_TMEM_LOAD_32dp32b64xES16_S1G_NSA_39AutoVectorizingCopyWithAssumedAlignmentILi128EEENSA_21SM90_TMA_STORE_IM2COLES1G_S26_S26_EEEvvEEEEvNT_6ParamsE)
        /*0008*/ 	.word	0x00000096


	//----- nvinfo : EIATTR_FRAME_SIZE
	.align		4
.L_19:
        /*000c*/ 	.byte	0x04, 0x11
        /*000e*/ 	.short	(.L_21 - .L_20)
	.align		4
.L_20:
        /*0010*/ 	.word	index@($__internal_2_$__cuda_sm10x_tcgen05_guardrail_trap_unallocated_columns_being_dealloced)
        /*0014*/ 	.word	0x00000008


	//----- nvinfo : EIATTR_FRAME_SIZE
	.align		4
.L_21:
        /*0018*/ 	.byte	0x04, 0x11
        /*001a*/ 	.short	(.L_23 - .L_22)
	.align		4
.L_22:
        /*001c*/ 	.word	index@($__internal_1_$__cuda_sm10x_tcgen05_guardrail_trap_phase_invalid_during_alloc)
        /*0020*/ 	.word	0x00000008


	//----- nvinfo : EIATTR_FRAME_SIZE
	.align		4
.L_23:
        /*0024*/ 	.byte	0x04, 0x11
        /*0026*/ 	.short	(.L_25 - .L_24)
	.align		4
.L_24:
        /*0028*/ 	.word	index@($__internal_0_$__cuda_sm10x_tcgen05_guardrail_trap_col_being_dealloced_not_returned_by_alloc)
        /*002c*/ 	.word	0x00000008


	//----- nvinfo : EIATTR_FRAME_SIZE
	.align		4
.L_25:
        /*0030*/ 	.byte	0x04, 0x11
        /*0032*/ 	.short	(.L_27 - .L_26)
	.align		4
.L_26:
        /*0034*/ 	.word	index@(_ZN7cutlass13device_kernelINS_4conv6kernel13ConvUniversalINS1_16ConvProblemShapeILNS1_8OperatorE0ELi3EEENS1_10collective14CollectiveConvINS1_47MainloopSm100TmaUmmaWarpSpecializedImplicitGemmILS5_0ELi17ELi3ELi1ELi2EN4cute5tupleIJNSA_1CILi1EEESD_SD_EEEEENSB_IJNSC_ILi128EEENSC_ILi64EEENSB_IJSH_EEEEEENS_12float_e4m3_tESK_NSA_8TiledMMAINSA_8MMA_AtomIJNSA_10MMA_TraitsINSA_19SM100_MMA_F8F6F4_SSEJSK_SK_fSG_SH_NSA_17integral_constantINSA_4UMMA5MajorELSR_0EEESS_NSP_INSQ_7ScaleInELST_0EEESU_EEEEEENSA_6LayoutISE_NSB_IJNSC_ILi0EEESY_SY_EEEEENSB_IJNSA_10UnderscoreES11_S11_EEEEENS7_6detail27Sm100ImplicitGemmTileTraitsINSA_20SM90_TMA_LOAD_IM2COLENSA_14ComposedLayoutINSA_7SwizzleILi2ELi4ELi3EEENSA_18smem_ptr_flag_bitsILi8EEENSX_INSB_IJNSC_ILi8EEESH_EEENSB_IJSH_SD_EEEEEEEvEENS15_INSA_13SM90_TMA_LOADES1G_vEEEENS_8epilogue10collective18CollectiveEpilogueINS1L_23Sm100TmaWarpSpecializedILi1ELi1ELi64ELb0ELb0EEEJSJ_NSB_IJNSX_ISG_SD_EENSX_ISH_SD_EEEEESK_NSB_IJNSB_IJllllEEESD_SY_EEESK_S1U_NS1L_6fusion15FusionCallbacksIS1P_NS1V_17LinearCombinationISK_fSK_fLNS_15FloatRoundStyleE2EEESJ_S1S_JEEENSA_5SM1004TMEM4LOAD26SM100_TMEM_LOAD_32dp32b64xES16_S1G_NSA_39AutoVectorizingCopyWithAssumedAlignmentILi128EEENSA_21SM90_TMA_STORE_IM2COLES1G_S26_S26_EEEvvEEEEvNT_6ParamsE)
        /*0038*/ 	.word	0x00000008


	//----- nvinfo : EIATTR_MIN_STACK_SIZE
	.align		4
.L_27:
        /*003c*/ 	.byte	0x04, 0x12
        /*003e*/ 	.short	(.L_29 - .L_28)
	.align		4
.L_28:
        /*0040*/ 	.word	index@(_ZN7cutlass13device_kernelINS_4conv6kernel13ConvUniversalINS1_16ConvProblemShapeILNS1_8OperatorE0ELi3EEENS1_10collective14CollectiveConvINS1_47MainloopSm100TmaUmmaWarpSpecializedImplicitGemmILS5_0ELi17ELi3ELi1ELi2EN4cute5tupleIJNSA_1CILi1EEESD_SD_EEEEENSB_IJNSC_ILi128EEENSC_ILi64EEENSB_IJSH_EEEEEENS_12float_e4m3_tESK_NSA_8TiledMMAINSA_8MMA_AtomIJNSA_10MMA_TraitsINSA_19SM100_MMA_F8F6F4_SSEJSK_SK_fSG_SH_NSA_17integral_constantINSA_4UMMA5MajorELSR_0EEESS_NSP_INSQ_7ScaleInELST_0EEESU_EEEEEENSA_6LayoutISE_NSB_IJNSC_ILi0EEESY_SY_EEEEENSB_IJNSA_10UnderscoreES11_S11_EEEEENS7_6detail27Sm100ImplicitGemmTileTraitsINSA_20SM90_TMA_LOAD_IM2COLENSA_14ComposedLayoutINSA_7SwizzleILi2ELi4ELi3EEENSA_18smem_ptr_flag_bitsILi8EEENSX_INSB_IJNSC_ILi8EEESH_EEENSB_IJSH_SD_EEEEEEEvEENS15_INSA_13SM90_TMA_LOADES1G_vEEEENS_8epilogue10collective18CollectiveEpilogueINS1L_23Sm100TmaWarpSpecializedILi1ELi1ELi64ELb0ELb0EEEJSJ_NSB_IJNSX_ISG_SD_EENSX_ISH_SD_EEEEESK_NSB_IJNSB_IJllllEEESD_SY_EEESK_S1U_NS1L_6fusion15FusionCallbacksIS1P_NS1V_17LinearCombinationISK_fSK_fLNS_15FloatRoundStyleE2EEESJ_S1S_JEEENSA_5SM1004TMEM4LOAD26SM100_TMEM_LOAD_32dp32b64xES16_S1G_NSA_39AutoVectorizingCopyWithAssumedAlignmentILi128EEENSA_21SM90_TMA_STORE_IM2COLES1G_S26_S26_EEEvvEEEEvNT_6ParamsE)
        /*0044*/ 	.word	0x00000008
.L_29:


//--------------------- .nv.compat                --------------------------
	.section	.nv.compat,"",@"SHT_CUDA_COMPAT_INFO"
	.align	4
        /*0000*/ 	.byte	0x02, 0x09, 0x01, 0x00, 0x02, 0x02, 0x02, 0x00, 0x02, 0x05, 0x05, 0x00, 0x03, 0x07, 0x01, 0x01
        /*0010*/ 	.byte	0x02, 0x03, 0x01, 0x00, 0x02, 0x06, 0x01, 0x00, 0x04, 0x0b, 0x08, 0x00, 0x09, 0x00, 0x00, 0x00
        /*0020*/ 	.byte	0x00, 0x00, 0x00, 0x00


//--------------------- .nv.info._ZN7cutlass13device_kernelINS_4conv6kernel13ConvUniversalINS1_16ConvProblemShapeILNS1_8OperatorE0ELi3EEENS1_10collective14CollectiveConvINS1_47MainloopSm100TmaUmmaWarpSpecializedImplicitGemmILS5_0ELi17ELi3ELi1ELi2EN4cute5tupleIJNSA_1CILi1EEESD_SD_EEEEENSB_IJNSC_ILi128EEENSC_ILi64EEENSB_IJSH_EEEEEENS_12float_e4m3_tESK_NSA_8TiledMMAINSA_8MMA_AtomIJNSA_10MMA_TraitsINSA_19SM100_MMA_F8F6F4_SSEJSK_SK_fSG_SH_NSA_17integral_constantINSA_4UMMA5MajorELSR_0EEESS_NSP_INSQ_7ScaleInELST_0EEESU_EEEEEENSA_6LayoutISE_NSB_IJNSC_ILi0EEESY_SY_EEEEENSB_IJNSA_10UnderscoreES11_S11_EEEEENS7_6detail27Sm100ImplicitGemmTileTraitsINSA_20SM90_TMA_LOAD_IM2COLENSA_14ComposedLayoutINSA_7SwizzleILi2ELi4ELi3EEENSA_18smem_ptr_flag_bitsILi8EEENSX_INSB_IJNSC_ILi8EEESH_EEENSB_IJSH_SD_EEEEEEEvEENS15_INSA_13SM90_TMA_LOADES1G_vEEEENS_8epilogue10collective18CollectiveEpilogueINS1L_23Sm100TmaWarpSpecializedILi1ELi1ELi64ELb0ELb0EEEJSJ_NSB_IJNSX_ISG_SD_EENSX_ISH_SD_EEEEESK_NSB_IJNSB_IJllllEEESD_SY_EEESK_S1U_NS1L_6fusion15FusionCallbacksIS1P_NS1V_17LinearCombinationISK_fSK_fLNS_15FloatRoundStyleE2EEESJ_S1S_JEEENSA_5SM1004TMEM4LOAD26SM100_TMEM_LOAD_32dp32b64xES16_S1G_NSA_39AutoVectorizingCopyWithAssumedAlignmentILi128EEENSA_21SM90_TMA_STORE_IM2COLES1G_S26_S26_EEEvvEEEEvNT_6ParamsE --------------------------
	.section	.nv.info._ZN7cutlass13device_kernelINS_4conv6kernel13ConvUniversalINS1_16ConvProblemShapeILNS1_8OperatorE0ELi3EEENS1_10collective14CollectiveConvINS1_47MainloopSm100TmaUmmaWarpSpecializedImplicitGemmILS5_0ELi17ELi3ELi1ELi2EN4cute5tupleIJNSA_1CILi1EEESD_SD_EEEEENSB_IJNSC_ILi128EEENSC_ILi64EEENSB_IJSH_EEEEEENS_12float_e4m3_tESK_NSA_8TiledMMAINSA_8MMA_AtomIJNSA_10MMA_TraitsINSA_19SM100_MMA_F8F6F4_SSEJSK_SK_fSG_SH_NSA_17integral_constantINSA_4UMMA5MajorELSR_0EEESS_NSP_INSQ_7ScaleInELST_0EEESU_EEEEEENSA_6LayoutISE_NSB_IJNSC_ILi0EEESY_SY_EEEEENSB_IJNSA_10UnderscoreES11_S11_EEEEENS7_6detail27Sm100ImplicitGemmTileTraitsINSA_20SM90_TMA_LOAD_IM2COLENSA_14ComposedLayoutINSA_7SwizzleILi2ELi4ELi3EEENSA_18smem_ptr_flag_bitsILi8EEENSX_INSB_IJNSC_ILi8EEESH_EEENSB_IJSH_SD_EEEEEEEvEENS15_INSA_13SM90_TMA_LOADES1G_vEEEENS_8epilogue10collective18CollectiveEpilogueINS1L_23Sm100TmaWarpSpecializedILi1ELi1ELi64ELb0ELb0EEEJSJ_NSB_IJNSX_ISG_SD_EENSX_ISH_SD_EEEEESK_NSB_IJNSB_IJllllEEESD_SY_EEESK_S1U_NS1L_6fusion15FusionCallbacksIS1P_NS1V_17LinearCombinationISK_fSK_fLNS_15FloatRoundStyleE2EEESJ_S1S_JEEENSA_5SM1004TMEM4LOAD26SM100_TMEM_LOAD_32dp32b64xES16_S1G_NSA_39AutoVectorizingCopyWithAssumedAlignmentILi128EEENSA_21SM90_TMA_STORE_IM2COLES1G_S26_S26_EEEvvEEEEvNT_6ParamsE,"",@"SHT_CUDA_INFO"
	.sectionflags	@""
	.align	4


	//----- nvinfo : EIATTR_CUDA_API_VERSION
	.align		4
        /*0000*/ 	.byte	0x04, 0x37
        /*0002*/ 	.short	(.L_31 - .L_30)
.L_30:
        /*0004*/ 	.word	0x00000082


	//----- nvinfo : EIATTR_KPARAM_INFO
	.align		4
.L_31:
        /*0008*/ 	.byte	0x04, 0x17
        /*000a*/ 	.short	(.L_33 - .L_32)
.L_32:
        /*000c*/ 	.word	0x00000000
        /*0010*/ 	.short	0x0000
        /*0012*/ 	.short	0x0000
        /*0014*/ 	.byte	0x00, 0xf0, 0x01, 0x24


	//----- nvinfo : EIATTR_AT_ENTRY_FRAGMENTS
	.align		4
.L_33:
        /*0018*/ 	.byte	0x04, 0x4f
        /*001a*/ 	.short	(.L_35 - .L_34)


	//   ....[0]....
.L_34:
        /*001c*/ 	.word	0x00000006


	//----- nvinfo : EIATTR_RESERVED_SMEM_USED
	.align		4
.L_35:
        /*0020*/ 	.byte	0x01, 0x41
	.zero		2


	//----- nvinfo : EIATTR_SPARSE_MMA_MASK
	.align		4
        /*0024*/ 	.byte	0x03, 0x50
        /*0026*/ 	.short	0x0000


	//----- nvinfo : EIATTR_TCGEN05_1CTA_USED
	.align		4
        /*0028*/ 	.byte	0x01, 0x51
	.zero		2


	//----- nvinfo : EIATTR_MAXREG_COUNT
	.align		4
        /*002c*/ 	.byte	0x03, 0x1b
        /*002e*/ 	.short	0x00ff


	//----- nvinfo : EIATTR_NUM_BARRIERS
	.align		4
        /*0030*/ 	.byte	0x02, 0x4c
        /*0032*/ 	.byte	0x07
	.zero		1


	//----- nvinfo : EIATTR_EXTERNS
	.align		4
        /*0034*/ 	.byte	0x04, 0x0f
        /*0036*/ 	.short	(.L_37 - .L_36)


	//   ....[0]....
	.align		4
.L_36:
        /*0038*/ 	.word	index@(__assertfail)


	//----- nvinfo : EIATTR_MERCURY_ISA_VERSION
	.align		4
.L_37:
        /*003c*/ 	.byte	0x03, 0x5f
        /*003e*/ 	.short	0x0101


	//----- nvinfo : EIATTR_INT_WARP_WIDE_INSTR_OFFSETS
	.align		4
        /*0040*/ 	.byte	0x04, 0x31
        /*0042*/ 	.short	(.L_39 - .L_38)


	//   ....[0]....
.L_38:
        /*0044*/ 	.word	0x00004450


	//   ....[1]....
        /*0048*/ 	.word	0x00004470


	//   ....[2]....
        /*004c*/ 	.word	0x000044a0


	//   ....[3]....
        /*0050*/ 	.word	0x00004fc0


	//   ....[4]....
        /*0054*/ 	.word	0x00005230


	//----- nvinfo : EIATTR_COOP_GROUP_MASK_REGIDS
	.align		4
.L_39:
        /*0058*/ 	.byte	0x04, 0x29
        /*005a*/ 	.short	(.L_41 - .L_40)


	//   ....[0]....
.L_40:
        /*005c*/ 	.word	0xffffffff


	//   ....[1]....
        /*0060*/ 	.word	0xffffffff


	//   ....[2]....
        /*0064*/ 	.word	0xffffffff


	//   ....[3]....
        /*0068*/ 	.word	0xffffffff


	//   ....[4]....
        /*006c*/ 	.word	0xffffffff


	//   ....[5]....
        /*0070*/ 	.word	0xffffffff


	//   ....[6]....
        /*0074*/ 	.word	0xffffffff


	//   ....[7]....
        /*0078*/ 	.word	0xffffffff


	//   ....[8]....
        /*007c*/ 	.word	0xffffffff


	//   ....[9]....
        /*0080*/ 	.word	0xffffffff


	//   ....[10]....
        /*0084*/ 	.word	0xffffffff


	//   ....[11]....
        /*0088*/ 	.word	0xffffffff


	//----- nvinfo : EIATTR_COOP_GROUP_INSTR_OFFSETS
	.align		4
.L_41:
        /*008c*/ 	.byte	0x04, 0x28
        /*008e*/ 	.short	(.L_43 - .L_42)


	//   ....[0]....
.L_42:
        /*0090*/ 	.word	0x00000090


	//   ....[1]....
        /*0094*/ 	.word	0x00000520


	//   ....[2]....
        /*0098*/ 	.word	0x00000860


	//   ....[3]....
        /*009c*/ 	.word	0x000009a0


	//   ....[4]....
        /*00a0*/ 	.word	0x00000aa0


	//   ....[5]....
        /*00a4*/ 	.word	0x00000bf0


	//   ....[6]....
        /*00a8*/ 	.word	0x00002410


	//   ....[7]....
        /*00ac*/ 	.word	0x00003890


	//   ....[8]....
        /*00b0*/ 	.word	0x00003aa0


	//   ....[9]....
        /*00b4*/ 	.word	0x00003ad0


	//   ....[10]....
        /*00b8*/ 	.word	0x00004330


	//   ....[11]....
        /*00bc*/ 	.word	0x00004570


	//----- nvinfo : EIATTR_VRC_CTA_INIT_COUNT
	.align		4
.L_43:
        /*00c0*/ 	.byte	0x02, 0x4a
        /*00c2*/ 	.byte	0x80
	.zero		1


	//----- nvinfo : EIATTR_SYSCALL_OFFSETS
	.align		4
        /*00c4*/ 	.byte	0x04, 0x46
        /*00c6*/ 	.short	(.L_45 - .L_44)


	//   ....[0]....
.L_44:
        /*00c8*/ 	.word	0x00005d60


	//   ....[1]....
        /*00cc*/ 	.word	0x00005ea0


	//   ....[2]....
        /*00d0*/ 	.word	0x00006690


	//----- nvinfo : EIATTR_MBARRIER_INSTR_OFFSETS
	.align		4
.L_45:
        /*00d4*/ 	.byte	0x04, 0x39
        /*00d6*/ 	.short	(.L_47 - .L_46)


	//   ....[0]....
.L_46:
        /*00d8*/ 	.word	0x00000620
        /*00dc*/ 	.word	0x000000ff
        /*00e0*/ 	.word	0x00000000
        /*00e4*/ 	.short	0x0100
        /*00e6*/ 	.byte	0x04
	.zero		1


	//   ....[1]....
        /*00e8*/ 	.word	0x00000630
        /*00ec*/ 	.word	0x000000ff
        /*00f0*/ 	.word	0x00000088
        /*00f4*/ 	.short	0x0100
        /*00f6*/ 	.byte	0x04
	.zero		1


	//   ....[2]....
        /*00f8*/ 	.word	0x00000640
        /*00fc*/ 	.word	0x000000ff
        /*0100*/ 	.word	0x00000008
        /*0104*/ 	.short	0x0100
        /*0106*/ 	.byte	0x04
	.zero		1


	//   ....[3]....
        /*0108*/ 	.word	0x00000650
        /*010c*/ 	.word	0x000000ff
        /*0110*/ 	.word	0x00000090
        /*0114*/ 	.short	0x0100
        /*0116*/ 	.byte	0x04
	.zero		1


	//   ....[4]....
        /*0118*/ 	.word	0x00000660
        /*011c*/ 	.word	0x000000ff
        /*0120*/ 	.word	0x00000010
        /*0124*/ 	.short	0x0100
        /*0126*/ 	.byte	0x04
	.zero		1


	//   ....[5]....
        /*0128*/ 	.word	0x00000670
        /*012c*/ 	.word	0x000000ff
        /*0130*/ 	.word	0x00000098
        /*0134*/ 	.short	0x0100
        /*0136*/ 	.byte	0x04
	.zero		1


	//   ....[6]....
        /*0138*/ 	.word	0x00000680
        /*013c*/ 	.word	0x000000ff
        /*0140*/ 	.word	0x00000018
        /*0144*/ 	.short	0x0100
        /*0146*/ 	.byte	0x04
	.zero		1


	//   ....[7]....
        /*0148*/ 	.word	0x00000690
        /*014c*/ 	.word	0x000000ff
        /*0150*/ 	.word	0x000000a0
        /*0154*/ 	.short	0x0100
        /*0156*/ 	.byte	0x04
	.zero		1


	//   ....[8]....
        /*0158*/ 	.word	0x000006a0
        /*015c*/ 	.word	0x000000ff
        /*0160*/ 	.word	0x00000020
        /*0164*/ 	.short	0x0100
        /*0166*/ 	.byte	0x04
	.zero		1


	//   ....[9]....
        /*0168*/ 	.word	0x000006b0
        /*016c*/ 	.word	0x000000ff
        /*0170*/ 	.word	0x000000a8
        /*0174*/ 	.short	0x0100
        /*0176*/ 	.byte	0x04
	.zero		1


	//   ....[10]....
        /*0178*/ 	.word	0x000006c0
        /*017c*/ 	.word	0x000000ff
        /*0180*/ 	.word	0x00000028
        /*0184*/ 	.short	0x0100
        /*0186*/ 	.byte	0x04
	.zero		1


	//   ....[11]....
        /*0188*/ 	.word	0x000006d0
        /*018c*/ 	.word	0x000000ff
        /*0190*/ 	.word	0x000000b0
        /*0194*/ 	.short	0x0100
        /*0196*/ 	.byte	0x04
	.zero		1


	//   ....[12]....
        /*0198*/ 	.word	0x000006e0
        /*019c*/ 	.word	0x000000ff
        /*01a0*/ 	.word	0x00000030
        /*01a4*/ 	.short	0x0100
        /*01a6*/ 	.byte	0x04
	.zero		1


	//   ....[13]....
        /*01a8*/ 	.word	0x000006f0
        /*01ac*/ 	.word	0x000000ff
        /*01b0*/ 	.word	0x000000b8
        /*01b4*/ 	.short	0x0100
        /*01b6*/ 	.byte	0x04
	.zero		1


	//   ....[14]....
        /*01b8*/ 	.word	0x00000700
        /*01bc*/ 	.word	0x000000ff
        /*01c0*/ 	.word	0x00000038
        /*01c4*/ 	.short	0x0100
        /*01c6*/ 	.byte	0x04
	.zero		1


	//   ....[15]....
        /*01c8*/ 	.word	0x00000710
        /*01cc*/ 	.word	0x000000ff
        /*01d0*/ 	.word	0x000000c0
        /*01d4*/ 	.short	0x0100
        /*01d6*/ 	.byte	0x04
	.zero		1


	//   ....[16]....
        /*01d8*/ 	.word	0x00000720
        /*01dc*/ 	.word	0x000000ff
        /*01e0*/ 	.word	0x00000040
        /*01e4*/ 	.short	0x0100
        /*01e6*/ 	.byte	0x04
	.zero		1


	//   ....[17]....
        /*01e8*/ 	.word	0x00000730
        /*01ec*/ 	.word	0x000000ff
        /*01f0*/ 	.word	0x000000c8
        /*01f4*/ 	.short	0x0100
        /*01f6*/ 	.byte	0x04
	.zero		1


	//   ....[18]....
        /*01f8*/ 	.word	0x00000740
        /*01fc*/ 	.word	0x000000ff
        /*0200*/ 	.word	0x00000048
        /*0204*/ 	.short	0x0100
        /*0206*/ 	.byte	0x04
	.zero		1


	//   ....[19]....
        /*0208*/ 	.word	0x00000750
        /*020c*/ 	.word	0x000000ff
        /*0210*/ 	.word	0x000000d0
        /*0214*/ 	.short	0x0100
        /*0216*/ 	.byte	0x04
	.zero		1


	//   ....[20]....
        /*0218*/ 	.word	0x00000760
        /*021c*/ 	.word	0x000000ff
        /*0220*/ 	.word	0x00000050
        /*0224*/ 	.short	0x0100
        /*0226*/ 	.byte	0x04
	.zero		1


	//   ....[21]....
        /*0228*/ 	.word	0x00000770
        /*022c*/ 	.word	0x000000ff
        /*0230*/ 	.word	0x000000d8
        /*0234*/ 	.short	0x0100
        /*0236*/ 	.byte	0x04
	.zero		1


	//   ....[22]....
        /*0238*/ 	.word	0x00000780
        /*023c*/ 	.word	0x000000ff
        /*0240*/ 	.word	0x00000058
        /*0244*/ 	.short	0x0100
        /*0246*/ 	.byte	0x04
	.zero		1


	//   ....[23]....
        /*0248*/ 	.word	0x00000790
        /*024c*/ 	.word	0x000000ff
        /*0250*/ 	.word	0x000000e0
        /*0254*/ 	.short	0x0100
        /*0256*/ 	.byte	0x04
	.zero		1


	//   ....[24]....
        /*0258*/ 	.word	0x000007a0
        /*025c*/ 	.word	0x000000ff
        /*0260*/ 	.word	0x00000060
        /*0264*/ 	.short	0x0100
        /*0266*/ 	.byte	0x04
	.zero		1


	//   ....[25]....
        /*0268*/ 	.word	0x000007b0
        /*026c*/ 	.word	0x000000ff
        /*0270*/ 	.word	0x000000e8
        /*0274*/ 	.short	0x0100
        /*0276*/ 	.byte	0x04
	.zero		1


	//   ....[26]....
        /*0278*/ 	.word	0x000007c0
        /*027c*/ 	.word	0x000000ff
        /*0280*/ 	.word	0x00000068
        /*0284*/ 	.short	0x0100
        /*0286*/ 	.byte	0x04
	.zero		1


	//   ....[27]....
        /*0288*/ 	.word	0x000007d0
        /*028c*/ 	.word	0x000000ff
        /*0290*/ 	.word	0x000000f0
        /*0294*/ 	.short	0x0100
        /*0296*/ 	.byte	0x04
	.zero		1


	//   ....[28]....
        /*0298*/ 	.word	0x000007e0
        /*029c*/ 	.word	0x000000ff
        /*02a0*/ 	.word	0x00000070
        /*02a4*/ 	.short	0x0100
        /*02a6*/ 	.byte	0x04
	.zero		1


	//   ....[29]....
        /*02a8*/ 	.word	0x000007f0
        /*02ac*/ 	.word	0x000000ff
        /*02b0*/ 	.word	0x000000f8
        /*02b4*/ 	.short	0x0100
        /*02b6*/ 	.byte	0x04
	.zero		1


	//   ....[30]....
        /*02b8*/ 	.word	0x00000800
        /*02bc*/ 	.word	0x000000ff
        /*02c0*/ 	.word	0x00000078
        /*02c4*/ 	.short	0x0100
        /*02c6*/ 	.byte	0x04
	.zero		1


	//   ....[31]....
        /*02c8*/ 	.word	0x00000810
        /*02cc*/ 	.word	0x000000ff
        /*02d0*/ 	.word	0x00000100
        /*02d4*/ 	.short	0x0100
        /*02d6*/ 	.byte	0x04
	.zero		1


	//   ....[32]....
        /*02d8*/ 	.word	0x00000820
        /*02dc*/ 	.word	0x000000ff
        /*02e0*/ 	.word	0x00000080
        /*02e4*/ 	.short	0x0100
        /*02e6*/ 	.byte	0x04
	.zero		1


	//   ....[33]....
        /*02e8*/ 	.word	0x00000830
        /*02ec*/ 	.word	0x000000ff
        /*02f0*/ 	.word	0x00000108
        /*02f4*/ 	.short	0x0100
        /*02f6*/ 	.byte	0x04
	.zero		1


	//   ....[34]....
        /*02f8*/ 	.word	0x00000970
        /*02fc*/ 	.word	0x000000ff
        /*0300*/ 	.word	0x00000110
        /*0304*/ 	.short	0x0100
        /*0306*/ 	.byte	0x04
	.zero		1


	//   ....[35]....
        /*0308*/ 	.word	0x00000980
        /*030c*/ 	.word	0x000000ff
        /*0310*/ 	.word	0x00000118
        /*0314*/ 	.short	0x0100
        /*0316*/ 	.byte	0x04
	.zero		1


	//   ....[36]....
        /*0318*/ 	.word	0x00000a70
        /*031c*/ 	.word	0x000000ff
        /*0320*/ 	.word	0x00000120
        /*0324*/ 	.short	0x0100
        /*0326*/ 	.byte	0x06
	.zero		1


	//   ....[37]....
        /*0328*/ 	.word	0x00000a80
        /*032c*/ 	.word	0x000000ff
        /*0330*/ 	.word	0x00000128
        /*0334*/ 	.short	0x0100
        /*0336*/ 	.byte	0x06
	.zero		1


	//   ....[38]....
        /*0338*/ 	.word	0x00000bc0
        /*033c*/ 	.word	0x000000ff
        /*0340*/ 	.word	0x00000130
        /*0344*/ 	.short	0x0100
        /*0346*/ 	.byte	0x06
	.zero		1


	//   ....[39]....
        /*0348*/ 	.word	0x00000bd0
        /*034c*/ 	.word	0x000000ff
        /*0350*/ 	.word	0x00000138
        /*0354*/ 	.short	0x0100
        /*0356*/ 	.byte	0x06
	.zero		1


	//   ....[40]....
        /*0358*/ 	.word	0x00000d20
        /*035c*/ 	.word	0x000000ff
        /*0360*/ 	.word	0x00000140
        /*0364*/ 	.short	0x0100
        /*0366*/ 	.byte	0x04
	.zero		1


	//   ....[41]....
        /*0368*/ 	.word	0x00000d30
        /*036c*/ 	.word	0x000000ff
        /*0370*/ 	.word	0x00000150
        /*0374*/ 	.short	0x0100
        /*0376*/ 	.byte	0x04
	.zero		1


	//   ....[42]....
        /*0378*/ 	.word	0x00000d40
        /*037c*/ 	.word	0x000000ff
        /*0380*/ 	.word	0x00000148
        /*0384*/ 	.short	0x0100
        /*0386*/ 	.byte	0x04
	.zero		1


	//   ....[43]....
        /*0388*/ 	.word	0x00000d50
        /*038c*/ 	.word	0x000000ff
        /*0390*/ 	.word	0x00000158
        /*0394*/ 	.short	0x0100
        /*0396*/ 	.byte	0x04
	.zero		1


	//   ....[44]....
        /*0398*/ 	.word	0x000016d0
        /*039c*/ 	.word	0x000000ff
        /*03a0*/ 	.word	0x00000088
        /*03a4*/ 	.short	0x010a
        /*03a6*/ 	.byte	0x04
	.zero		1


	//   ....[45]....
        /*03a8*/ 	.word	0x000019e0
        /*03ac*/ 	.word	0x000000ff
        /*03b0*/ 	.word	0x00000088
        /*03b4*/ 	.short	0x010a
        /*03b6*/ 	.byte	0x09
	.zero		1


	//   ....[46]....
        /*03b8*/ 	.word	0x00001b50
        /*03bc*/ 	.word	0x000000ff
        /*03c0*/ 	.word	0x00000088
        /*03c4*/ 	.short	0x010a
        /*03c6*/ 	.byte	0x08
	.zero		1


	//   ....[47]....
        /*03c8*/ 	.word	0x00001d70
        /*03cc*/ 	.word	0x000000ff
        /*03d0*/ 	.word	0x00000128
        /*03d4*/ 	.short	0x0101
        /*03d6*/ 	.byte	0x1e
	.zero		1


	//   ....[48]....
        /*03d8*/ 	.word	0x00001da0
        /*03dc*/ 	.word	0x000000ff
        /*03e0*/ 	.word	0x00000088
        /*03e4*/ 	.short	0x010a
        /*03e6*/ 	.byte	0x04
	.zero		1


	//   ....[49]....
        /*03e8*/ 	.word	0x00002080
        /*03ec*/ 	.word	0x000000ff
        /*03f0*/ 	.word	0x00000088
        /*03f4*/ 	.short	0x010a
        /*03f6*/ 	.byte	0x09
	.zero		1


	//   ....[50]....
        /*03f8*/ 	.word	0x000021f0
        /*03fc*/ 	.word	0x000000ff
        /*0400*/ 	.word	0x00000088
        /*0404*/ 	.short	0x010a
        /*0406*/ 	.byte	0x08
	.zero		1


	//   ....[51]....
        /*0408*/ 	.word	0x00002420
        /*040c*/ 	.word	0x000000ff
        /*0410*/ 	.word	0x00000130
        /*0414*/ 	.short	0x010a
        /*0416*/ 	.byte	0x1e
	.zero		1


	//   ....[52]....
        /*0418*/ 	.word	0x000024e0
        /*041c*/ 	.word	0x000000ff
        /*0420*/ 	.word	0x00000000
        /*0424*/ 	.short	0x0101
        /*0426*/ 	.byte	0x04
	.zero		1


	//   ....[53]....
        /*0428*/ 	.word	0x00002ae0
        /*042c*/ 	.word	0x000000ff
        /*0430*/ 	.word	0x00000000
        /*0434*/ 	.short	0x010a
        /*0436*/ 	.byte	0x04
	.zero		1


	//   ....[54]....
        /*0438*/ 	.word	0x00002b80
        /*043c*/ 	.word	0x000000ff
        /*0440*/ 	.word	0x00000000
        /*0444*/ 	.short	0x010a
        /*0446*/ 	.byte	0x05
	.zero		1


	//   ....[55]....
        /*0448*/ 	.word	0x00002c20
        /*044c*/ 	.word	0x000000ff
        /*0450*/ 	.word	0x00000000
        /*0454*/ 	.short	0x010a
        /*0456*/ 	.byte	0x05
	.zero		1


	//   ....[56]....
        /*0458*/ 	.word	0x00002cc0
        /*045c*/ 	.word	0x000000ff
        /*0460*/ 	.word	0x00000000
        /*0464*/ 	.short	0x010a
        /*0466*/ 	.byte	0x05
	.zero		1


	//   ....[57]....
        /*0468*/ 	.word	0x00002d60
        /*046c*/ 	.word	0x000000ff
        /*0470*/ 	.word	0x00000000
        /*0474*/ 	.short	0x010a
        /*0476*/ 	.byte	0x05
	.zero		1


	//   ....[58]....
        /*0478*/ 	.word	0x00002e00
        /*047c*/ 	.word	0x000000ff
        /*0480*/ 	.word	0x00000000
        /*0484*/ 	.short	0x010a
        /*0486*/ 	.byte	0x05
	.zero		1


	//   ....[59]....
        /*0488*/ 	.word	0x00002ea0
        /*048c*/ 	.word	0x000000ff
        /*0490*/ 	.word	0x00000000
        /*0494*/ 	.short	0x010a
        /*0496*/ 	.byte	0x05
	.zero		1


	//   ....[60]....
        /*0498*/ 	.word	0x00002f40
        /*049c*/ 	.word	0x000000ff
        /*04a0*/ 	.word	0x00000000
        /*04a4*/ 	.short	0x010a
        /*04a6*/ 	.byte	0x05
	.zero		1


	//   ....[61]....
        /*04a8*/ 	.word	0x00002fe0
        /*04ac*/ 	.word	0x000000ff
        /*04b0*/ 	.word	0x00000000
        /*04b4*/ 	.short	0x010a
        /*04b6*/ 	.byte	0x05
	.zero		1


	//   ....[62]....
        /*04b8*/ 	.word	0x00003080
        /*04bc*/ 	.word	0x000000ff
        /*04c0*/ 	.word	0x00000000
        /*04c4*/ 	.short	0x010a
        /*04c6*/ 	.byte	0x05
	.zero		1


	//   ....[63]....
        /*04c8*/ 	.word	0x00003120
        /*04cc*/ 	.word	0x000000ff
        /*04d0*/ 	.word	0x00000000
        /*04d4*/ 	.short	0x010a
        /*04d6*/ 	.byte	0x05
	.zero		1


	//   ....[64]....
        /*04d8*/ 	.word	0x000031c0
        /*04dc*/ 	.word	0x000000ff
        /*04e0*/ 	.word	0x00000000
        /*04e4*/ 	.short	0x010a
        /*04e6*/ 	.byte	0x05
	.zero		1


	//   ....[65]....
        /*04e8*/ 	.word	0x00003260
        /*04ec*/ 	.word	0x000000ff
        /*04f0*/ 	.word	0x00000000
        /*04f4*/ 	.short	0x010a
        /*04f6*/ 	.byte	0x05
	.zero		1


	//   ....[66]....
        /*04f8*/ 	.word	0x00003300
        /*04fc*/ 	.word	0x000000ff
        /*0500*/ 	.word	0x00000000
        /*0504*/ 	.short	0x010a
        /*0506*/ 	.byte	0x05
	.zero		1


	//   ....[67]....
        /*0508*/ 	.word	0x000033a0
        /*050c*/ 	.word	0x000000ff
        /*0510*/ 	.word	0x00000000
        /*0514*/ 	.short	0x010a
        /*0516*/ 	.byte	0x05
	.zero		1


	//   ....[68]....
        /*0518*/ 	.word	0x00003440
        /*051c*/ 	.word	0x000000ff
        /*0520*/ 	.word	0x00000000
        /*0524*/ 	.short	0x010a
        /*0526*/ 	.byte	0x05
	.zero		1


	//   ....[69]....
        /*0528*/ 	.word	0x000034f0
        /*052c*/ 	.word	0x00000000
        /*0530*/ 	.word	0x00000000
        /*0534*/ 	.short	0x010a
        /*0536*/ 	.byte	0xff
	.zero		1


	//   ....[70]....
        /*0538*/ 	.word	0x00003640
        /*053c*/ 	.word	0x000000ff
        /*0540*/ 	.word	0x00000138
        /*0544*/ 	.short	0x010a
        /*0546*/ 	.byte	0x04
	.zero		1


	//   ....[71]....
        /*0548*/ 	.word	0x000036e0
        /*054c*/ 	.word	0x000000ff
        /*0550*/ 	.word	0x00000130
        /*0554*/ 	.short	0x010a
        /*0556*/ 	.byte	0x04
	.zero		1


	//   ....[72]....
        /*0558*/ 	.word	0x00003780
        /*055c*/ 	.word	0x000000ff
        /*0560*/ 	.word	0x00000000
        /*0564*/ 	.short	0x0101
        /*0566*/ 	.byte	0x05
	.zero		1


	//   ....[73]....
        /*0568*/ 	.word	0x000037c0
        /*056c*/ 	.word	0x000000ff
        /*0570*/ 	.word	0x00000138
        /*0574*/ 	.short	0x0106
        /*0576*/ 	.byte	0x04
	.zero		1


	//   ....[74]....
        /*0578*/ 	.word	0x00003800
        /*057c*/ 	.word	0x00000000
        /*0580*/ 	.word	0x00000138
        /*0584*/ 	.short	0x010a
        /*0586*/ 	.byte	0xff
	.zero		1


	//   ....[75]....
        /*0588*/ 	.word	0x00003d30
        /*058c*/ 	.word	0x000000ff
        /*0590*/ 	.word	0x00000130
        /*0594*/ 	.short	0x010a
        /*0596*/ 	.byte	0x12
	.zero		1


	//   ....[76]....
        /*0598*/ 	.word	0x00003de0
        /*059c*/ 	.word	0x000000ff
        /*05a0*/ 	.word	0x00000000
        /*05a4*/ 	.short	0x0101
        /*05a6*/ 	.byte	0x17
	.zero		1


	//   ....[77]....
        /*05a8*/ 	.word	0x00003df0
        /*05ac*/ 	.word	0x000000ff
        /*05b0*/ 	.word	0x00000150
        /*05b4*/ 	.short	0x010a
        /*05b6*/ 	.byte	0x16
	.zero		1


	//   ....[78]....
        /*05b8*/ 	.word	0x00003eb0
        /*05bc*/ 	.word	0x000000ff
        /*05c0*/ 	.word	0x00000000
        /*05c4*/ 	.short	0x010a
        /*05c6*/ 	.byte	0x04
	.zero		1


	//   ....[79]....
        /*05c8*/ 	.word	0x00003ef0
        /*05cc*/ 	.word	0x000000ff
        /*05d0*/ 	.word	0x00000000
        /*05d4*/ 	.short	0x010a
        /*05d6*/ 	.byte	0x10
	.zero		1


	//   ....[80]....
        /*05d8*/ 	.word	0x00004030
        /*05dc*/ 	.word	0x000000ff
        /*05e0*/ 	.word	0x00000000
        /*05e4*/ 	.short	0x010a
        /*05e6*/ 	.byte	0x04
	.zero		1


	//   ....[81]....
        /*05e8*/ 	.word	0x00004280
        /*05ec*/ 	.word	0x000000ff
        /*05f0*/ 	.word	0x00000000
        /*05f4*/ 	.short	0x010a
        /*05f6*/ 	.byte	0x04
	.zero		1


	//   ....[82]....
        /*05f8*/ 	.word	0x00004310
        /*05fc*/ 	.word	0x000000ff
        /*0600*/ 	.word	0x00000000
        /*0604*/ 	.short	0x010a
        /*0606*/ 	.byte	0x04
	.zero		1


	//   ....[83]....
        /*0608*/ 	.word	0x00004810
        /*060c*/ 	.word	0x000000ff
        /*0610*/ 	.word	0x00000130
        /*0614*/ 	.short	0x010a
        /*0616*/ 	.byte	0x1c
	.zero		1


	//   ....[84]....
        /*0618*/ 	.word	0x000048b0
        /*061c*/ 	.word	0x000000ff
        /*0620*/ 	.word	0x00000000
        /*0624*/ 	.short	0x0101
        /*0626*/ 	.byte	0x25
	.zero		1


	//   ....[85]....
        /*0628*/ 	.word	0x00004de0
        /*062c*/ 	.word	0x000000ff
        /*0630*/ 	.word	0x00000128
        /*0634*/ 	.short	0x010a
        /*0636*/ 	.byte	0x1c
	.zero		1


	//   ....[86]....
        /*0638*/ 	.word	0x00004f50
        /*063c*/ 	.word	0x000000ff
        /*0640*/ 	.word	0x00000118
        /*0644*/ 	.short	0x010a
        /*0646*/ 	.byte	0x1c
	.zero		1


	//   ....[87]....
        /*0648*/ 	.word	0x000052b0
        /*064c*/ 	.word	0x000000ff
        /*0650*/ 	.word	0x00000110
        /*0654*/ 	.short	0x010b
        /*0656*/ 	.byte	0x1c
	.zero		1


	//   ....[88]....
        /*0658*/ 	.word	0x000052c0
        /*065c*/ 	.word	0x000000ff
        /*0660*/ 	.word	0x00000000
        /*0664*/ 	.short	0x0101
        /*0666*/ 	.byte	0x26
	.zero		1


	//   ....[89]....
        /*0668*/ 	.word	0x00005300
        /*066c*/ 	.word	0x00000000
        /*0670*/ 	.word	0x00000118
        /*0674*/ 	.short	0x010a
        /*0676*/ 	.byte	0xff
	.zero		1


	//   ....[90]....
        /*0678*/ 	.word	0x00005630
        /*067c*/ 	.word	0x000000ff
        /*0680*/ 	.word	0x00000130
        /*0684*/ 	.short	0x010a
        /*0686*/ 	.byte	0x2b
	.zero		1


	//   ....[91]....
        /*0688*/ 	.word	0x00005700
        /*068c*/ 	.word	0x000000ff
        /*0690*/ 	.word	0x00000000
        /*0694*/ 	.short	0x0101
        /*0696*/ 	.byte	0x04
	.zero		1


	//   ....[92]....
        /*0698*/ 	.word	0x00006250
        /*069c*/ 	.word	0x000000ff
        /*06a0*/ 	.word	0x00000110
        /*06a4*/ 	.short	0x010a
        /*06a6*/ 	.byte	0x2b
	.zero		1


	//   ....[93]....
        /*06a8*/ 	.word	0x00006270
        /*06ac*/ 	.word	0x00000016
        /*06b0*/ 	.word	0x00000140
        /*06b4*/ 	.short	0x010a
        /*06b6*/ 	.byte	0xff
	.zero		1


	//   ....[94]....
        /*06b8*/ 	.word	0x00006400
        /*06bc*/ 	.word	0x000000ff
        /*06c0*/ 	.word	0x00000110
        /*06c4*/ 	.short	0x010a
        /*06c6*/ 	.byte	0x2b
	.zero		1


	//   ....[95]....
        /*06c8*/ 	.word	0x00006510
        /*06cc*/ 	.word	0x000000ff
        /*06d0*/ 	.word	0x00000000
        /*06d4*/ 	.short	0x0101
        /*06d6*/ 	.byte	0x04
	.zero		1


	//   ....[96]....
        /*06d8*/ 	.word	0x00006570
        /*06dc*/ 	.word	0x00000016
        /*06e0*/ 	.word	0x00000140
        /*06e4*/ 	.short	0x010a
        /*06e6*/ 	.byte	0xff
	.zero		1


	//   ....[97]....
        /*06e8*/ 	.word	0x00006cb0
        /*06ec*/ 	.word	0x000000ff
        /*06f0*/ 	.word	0x00000000
        /*06f4*/ 	.short	0x0101
        /*06f6*/ 	.byte	0x04
	.zero		1


	//   ....[98]....
        /*06f8*/ 	.word	0x00007b40
        /*06fc*/ 	.word	0x00000000
        /*0700*/ 	.word	0x00000088
        /*0704*/ 	.short	0x010a
        /*0706*/ 	.byte	0xff
	.zero		1


	//   ....[99]....
        /*0708*/ 	.word	0x00007ba0
        /*070c*/ 	.word	0x00000000
        /*0710*/ 	.word	0x00000088
        /*0714*/ 	.short	0x010a
        /*0716*/ 	.byte	0xff
	.zero		1


	//   ....[100]....
        /*0718*/ 	.word	0x00007c00
        /*071c*/ 	.word	0x00000000
        /*0720*/ 	.word	0x00000130
        /*0724*/ 	.short	0x010a
        /*0726*/ 	.byte	0xff
	.zero		1


	//   ....[101]....
        /*0728*/ 	.word	0x00007c60
        /*072c*/ 	.word	0x00000000
        /*0730*/ 	.word	0x00000000
        /*0734*/ 	.short	0x010a
        /*0736*/ 	.byte	0xff
	.zero		1


	//   ....[102]....
        /*0738*/ 	.word	0x00007cc0
        /*073c*/ 	.word	0x00000000
        /*0740*/ 	.word	0x00000000
        /*0744*/ 	.short	0x010a
        /*0746*/ 	.byte	0xff
	.zero		1


	//   ....[103]....
        /*0748*/ 	.word	0x00007d20
        /*074c*/ 	.word	0x00000000
        /*0750*/ 	.word	0x00000000
        /*0754*/ 	.short	0x010a
        /*0756*/ 	.byte	0xff
	.zero		1


	//   ....[104]....
        /*0758*/ 	.word	0x00007d80
        /*075c*/ 	.word	0x00000000
        /*0760*/ 	.word	0x00000000
        /*0764*/ 	.short	0x010a
        /*0766*/ 	.byte	0xff
	.zero		1


	//   ....[105]....
        /*0768*/ 	.word	0x00007de0
        /*076c*/ 	.word	0x00000000
        /*0770*/ 	.word	0x00000000
        /*0774*/ 	.short	0x010a
        /*0776*/ 	.byte	0xff
	.zero		1


	//   ....[106]....
        /*0778*/ 	.word	0x00007e40
        /*077c*/ 	.word	0x00000000
        /*0780*/ 	.word	0x00000000
        /*0784*/ 	.short	0x010a
        /*0786*/ 	.byte	0xff
	.zero		1


	//   ....[107]....
        /*0788*/ 	.word	0x00007ea0
        /*078c*/ 	.word	0x00000000
        /*0790*/ 	.word	0x00000000
        /*0794*/ 	.short	0x010a
        /*0796*/ 	.byte	0xff
	.zero		1


	//   ....[108]....
        /*0798*/ 	.word	0x00007f00
        /*079c*/ 	.word	0x00000000
        /*07a0*/ 	.word	0x00000000
        /*07a4*/ 	.short	0x010a
        /*07a6*/ 	.byte	0xff
	.zero		1


	//   ....[109]....
        /*07a8*/ 	.word	0x00007f60
        /*07ac*/ 	.word	0x00000000
        /*07b0*/ 	.word	0x00000000
        /*07b4*/ 	.short	0x010a
        /*07b6*/ 	.byte	0xff
	.zero		1


	//   ....[110]....
        /*07b8*/ 	.word	0x00007fc0
        /*07bc*/ 	.word	0x00000000
        /*07c0*/ 	.word	0x00000000
        /*07c4*/ 	.short	0x010a
        /*07c6*/ 	.byte	0xff
	.zero		1


	//   ....[111]....
        /*07c8*/ 	.word	0x00008020
        /*07cc*/ 	.word	0x00000000
        /*07d0*/ 	.word	0x00000000
        /*07d4*/ 	.short	0x010a
        /*07d6*/ 	.byte	0xff
	.zero		1


	//   ....[112]....
        /*07d8*/ 	.word	0x00008080
        /*07dc*/ 	.word	0x00000000
        /*07e0*/ 	.word	0x00000000
        /*07e4*/ 	.short	0x010a
        /*07e6*/ 	.byte	0xff
	.zero		1


	//   ....[113]....
        /*07e8*/ 	.word	0x000080e0
        /*07ec*/ 	.word	0x00000000
        /*07f0*/ 	.word	0x00000000
        /*07f4*/ 	.short	0x010a
        /*07f6*/ 	.byte	0xff
	.zero		1


	//   ....[114]....
        /*07f8*/ 	.word	0x00008140
        /*07fc*/ 	.word	0x00000000
        /*0800*/ 	.word	0x00000000
        /*0804*/ 	.short	0x010a
        /*0806*/ 	.byte	0xff
	.zero		1


	//   ....[115]....
        /*0808*/ 	.word	0x000081a0
        /*080c*/ 	.word	0x00000000
        /*0810*/ 	.word	0x00000000
        /*0814*/ 	.short	0x010a
        /*0816*/ 	.byte	0xff
	.zero		1


	//   ....[116]....
        /*0818*/ 	.word	0x00008200
        /*081c*/ 	.word	0x00000000
        /*0820*/ 	.word	0x00000000
        /*0824*/ 	.short	0x010a
        /*0826*/ 	.byte	0xff
	.zero		1


	//   ....[117]....
        /*0828*/ 	.word	0x00008260
        /*082c*/ 	.word	0x00000004
        /*0830*/ 	.word	0x00000138
        /*0834*/ 	.short	0x010a
        /*0836*/ 	.byte	0xff
	.zero		1


	//   ....[118]....
        /*0838*/ 	.word	0x000082c0
        /*083c*/ 	.word	0x00000004
        /*0840*/ 	.word	0x00000130
        /*0844*/ 	.short	0x010a
        /*0846*/ 	.byte	0xff
	.zero		1


	//   ....[119]....
        /*0848*/ 	.word	0x00008320
        /*084c*/ 	.word	0x00000000
        /*0850*/ 	.word	0x00000130
        /*0854*/ 	.short	0x010a
        /*0856*/ 	.byte	0xff
	.zero		1


	//   ....[120]....
        /*0858*/ 	.word	0x00008380
        /*085c*/ 	.word	0x00000004
        /*0860*/ 	.word	0x00000150
        /*0864*/ 	.short	0x010a
        /*0866*/ 	.byte	0xff
	.zero		1


	//   ....[121]....
        /*0868*/ 	.word	0x000083e0
        /*086c*/ 	.word	0x00000000
        /*0870*/ 	.word	0x00000000
        /*0874*/ 	.short	0x010a
        /*0876*/ 	.byte	0xff
	.zero		1


	//   ....[122]....
        /*0878*/ 	.word	0x00008440
        /*087c*/ 	.word	0x00000000
        /*0880*/ 	.word	0x00000000
        /*0884*/ 	.short	0x010a
        /*0886*/ 	.byte	0xff
	.zero		1


	//   ....[123]....
        /*0888*/ 	.word	0x000084a0
        /*088c*/ 	.word	0x00000000
        /*0890*/ 	.word	0x00000000
        /*0894*/ 	.short	0x010a
        /*0896*/ 	.byte	0xff
	.zero		1


	//   ....[124]....
        /*0898*/ 	.word	0x00008500
        /*089c*/ 	.word	0x00000000
        /*08a0*/ 	.word	0x00000130
        /*08a4*/ 	.short	0x010a
        /*08a6*/ 	.byte	0xff
	.zero		1


	//   ....[125]....
        /*08a8*/ 	.word	0x00008560
        /*08ac*/ 	.word	0x00000000
        /*08b0*/ 	.word	0x00000128
        /*08b4*/ 	.short	0x010a
        /*08b6*/ 	.byte	0xff
	.zero		1


	//   ....[126]....
        /*08b8*/ 	.word	0x000085c0
        /*08bc*/ 	.word	0x00000000
        /*08c0*/ 	.word	0x00000118
        /*08c4*/ 	.short	0x010a
        /*08c6*/ 	.byte	0xff
	.zero		1


	//   ....[127]....
        /*08c8*/ 	.word	0x00008620
        /*08cc*/ 	.word	0x00000000
        /*08d0*/ 	.word	0x00000130
        /*08d4*/ 	.short	0x010a
        /*08d6*/ 	.byte	0xff
	.zero		1


	//   ....[128]....
        /*08d8*/ 	.word	0x00008680
        /*08dc*/ 	.word	0x00000003
        /*08e0*/ 	.word	0x00000110
        /*08e4*/ 	.short	0x010a
        /*08e6*/ 	.byte	0xff
	.zero		1


	//   ....[129]....
        /*08e8*/ 	.word	0x000086d0
        /*08ec*/ 	.word	0x00000016
        /*08f0*/ 	.word	0x00000140
        /*08f4*/ 	.short	0x010a
        /*08f6*/ 	.byte	0xff
	.zero		1


	//----- nvinfo : EIATTR_NUM_MBARRIERS
	.align		4
.L_47:
        /*08f8*/ 	.byte	0x03, 0x38
        /*08fa*/ 	.short	0x002c


	//----- nvinfo : EIATTR_EXIT_INSTR_OFFSETS
	.align		4
        /*08fc*/ 	.byte	0x04, 0x1c
        /*08fe*/ 	.short	(.L_49 - .L_48)


	//   ....[0]....
.L_48:
        /*0900*/ 	.word	0x00003520


	//   ....[1]....
        /*0904*/ 	.word	0x000037d0


	//   ....[2]....
        /*0908*/ 	.word	0x00003830


	//   ....[3]....
        /*090c*/ 	.word	0x00004580


	//   ....[4]....
        /*0910*/ 	.word	0x00005330


	//   ....[5]....
        /*0914*/ 	.word	0x00005370


	//   ....[6]....
        /*0918*/ 	.word	0x00007b20


	//----- nvinfo : EIATTR_MAX_THREADS
	.align		4
.L_49:
        /*091c*/ 	.byte	0x04, 0x05
        /*091e*/ 	.short	(.L_51 - .L_50)
.L_50:
        /*0920*/ 	.word	0x00000100
        /*0924*/ 	.word	0x00000001
        /*0928*/ 	.word	0x00000001


	//----- nvinfo : EIATTR_CRS_STACK_SIZE
	.align		4
.L_51:
        /*092c*/ 	.byte	0x04, 0x1e
        /*092e*/ 	.short	(.L_53 - .L_52)
.L_52:
        /*0930*/ 	.word	0x00000000


	//----- nvinfo : EIATTR_CBANK_PARAM_SIZE
	.align		4
.L_53:
        /*0934*/ 	.byte	0x03, 0x19
        /*0936*/ 	.short	0x0900


	//----- nvinfo : EIATTR_PARAM_CBANK
	.align		4
        /*0938*/ 	.byte	0x04, 0x0a
        /*093a*/ 	.short	(.L_55 - .L_54)
	.align		4
.L_54:
        /*093c*/ 	.word	index@(.nv.constant0._ZN7cutlass13device_kernelINS_4conv6kernel13ConvUniversalINS1_16ConvProblemShapeILNS1_8OperatorE0ELi3EEENS1_10collective14CollectiveConvINS1_47MainloopSm100TmaUmmaWarpSpecializedImplicitGemmILS5_0ELi17ELi3ELi1ELi2EN4cute5tupleIJNSA_1CILi1EEESD_SD_EEEEENSB_IJNSC_ILi128EEENSC_ILi64EEENSB_IJSH_EEEEEENS_12float_e4m3_tESK_NSA_8TiledMMAINSA_8MMA_AtomIJNSA_10MMA_TraitsINSA_19SM100_MMA_F8F6F4_SSEJSK_SK_fSG_SH_NSA_17integral_constantINSA_4UMMA5MajorELSR_0EEESS_NSP_INSQ_7ScaleInELST_0EEESU_EEEEEENSA_6LayoutISE_NSB_IJNSC_ILi0EEESY_SY_EEEEENSB_IJNSA_10UnderscoreES11_S11_EEEEENS7_6detail27Sm100ImplicitGemmTileTraitsINSA_20SM90_TMA_LOAD_IM2COLENSA_14ComposedLayoutINSA_7SwizzleILi2ELi4ELi3EEENSA_18smem_ptr_flag_bitsILi8EEENSX_INSB_IJNSC_ILi8EEESH_EEENSB_IJSH_SD_EEEEEEEvEENS15_INSA_13SM90_TMA_LOADES1G_vEEEENS_8epilogue10collective18CollectiveEpilogueINS1L_23Sm100TmaWarpSpecializedILi1ELi1ELi64ELb0ELb0EEEJSJ_NSB_IJNSX_ISG_SD_EENSX_ISH_SD_EEEEESK_NSB_IJNSB_IJllllEEESD_SY_EEESK_S1U_NS1L_6fusion15FusionCallbacksIS1P_NS1V_17LinearCombinationISK_fSK_fLNS_15FloatRoundStyleE2EEESJ_S1S_JEEENSA_5SM1004TMEM4LOAD26SM100_TMEM_LOAD_32dp32b64xES16_S1G_NSA_39AutoVectorizingCopyWithAssumedAlignmentILi128EEENSA_21SM90_TMA_STORE_IM2COLES1G_S26_S26_EEEvvEEEEvNT_6ParamsE)
        /*0940*/ 	.short	0x0380
        /*0942*/ 	.short	0x0900


	//----- nvinfo : EIATTR_SW_WAR
	.align		4
.L_55:
        /*0944*/ 	.byte	0x04, 0x36
        /*0946*/ 	.short	(.L_57 - .L_56)
.L_56:
        /*0948*/ 	.word	0x00000008
.L_57:


//--------------------- .nv.callgraph             --------------------------
	.section	.nv.callgraph,"",@"SHT_CUDA_CALLGRAPH"
	.align	4
	.sectionentsize	8
	.align		4
        /*0000*/ 	.word	0x00000000
	.align		4
        /*0004*/ 	.word	0xffffffff
	.align		4
        /*0008*/ 	.word	index@(_ZN7cutlass13device_kernelINS_4conv6kernel13ConvUniversalINS1_16ConvProblemShapeILNS1_8OperatorE0ELi3EEENS1_10collective14CollectiveConvINS1_47MainloopSm100TmaUmmaWarpSpecializedImplicitGemmILS5_0ELi17ELi3ELi1ELi2EN4cute5tupleIJNSA_1CILi1EEESD_SD_EEEEENSB_IJNSC_ILi128EEENSC_ILi64EEENSB_IJSH_EEEEEENS_12float_e4m3_tESK_NSA_8TiledMMAINSA_8MMA_AtomIJNSA_10MMA_TraitsINSA_19SM100_MMA_F8F6F4_SSEJSK_SK_fSG_SH_NSA_17integral_constantINSA_4UMMA5MajorELSR_0EEESS_NSP_INSQ_7ScaleInELST_0EEESU_EEEEEENSA_6LayoutISE_NSB_IJNSC_ILi0EEESY_SY_EEEEENSB_IJNSA_10UnderscoreES11_S11_EEEEENS7_6detail27Sm100ImplicitGemmTileTraitsINSA_20SM90_TMA_LOAD_IM2COLENSA_14ComposedLayoutINSA_7SwizzleILi2ELi4ELi3EEENSA_18smem_ptr_flag_bitsILi8EEENSX_INSB_IJNSC_ILi8EEESH_EEENSB_IJSH_SD_EEEEEEEvEENS15_INSA_13SM90_TMA_LOADES1G_vEEEENS_8epilogue10collective18CollectiveEpilogueINS1L_23Sm100TmaWarpSpecializedILi1ELi1ELi64ELb0ELb0EEEJSJ_NSB_IJNSX_ISG_SD_EENSX_ISH_SD_EEEEESK_NSB_IJNSB_IJllllEEESD_SY_EEESK_S1U_NS1L_6fusion15FusionCallbacksIS1P_NS1V_17LinearCombinationISK_fSK_fLNS_15FloatRoundStyleE2EEESJ_S1S_JEEENSA_5SM1004TMEM4LOAD26SM100_TMEM_LOAD_32dp32b64xES16_S1G_NSA_39AutoVectorizingCopyWithAssumedAlignmentILi128EEENSA_21SM90_TMA_STORE_IM2COLES1G_S26_S26_EEEvvEEEEvNT_6ParamsE)
	.align		4
        /*000c*/ 	.word	index@(__assertfail)
	.align		4
        /*0010*/ 	.word	0x00000000
	.align		4
        /*0014*/ 	.word	0xfffffffe
	.align		4
        /*0018*/ 	.word	0x00000000
	.align		4
        /*001c*/ 	.word	0xfffffffd
	.align		4
        /*0020*/ 	.word	0x00000000
	.align		4
        /*0024*/ 	.word	0xfffffffc


//--------------------- .nv.constant4             --------------------------
	.section	.nv.constant4,"a",@progbits
	.align	8
	.align		8
.nv.constant4:
        /*0000*/ 	.dword	__assertfail
	.align		8
        /*0008*/ 	.dword	__unnamed_1
	.align		8
        /*0010*/ 	.dword	__unnamed_2
	.align		8
        /*0018*/ 	.dword	_ZN39_INTERNAL_89bc4b63_4_k_cu_045d2c36_30164cuda3std3__45__cpo5beginE
	.align		8
        /*0020*/ 	.dword	_ZN39_INTERNAL_89bc4b63_4_k_cu_045d2c36_30164cuda3std3__45__cpo3endE
	.align		8
        /*0028*/ 	.dword	_ZN39_INTERNAL_89bc4b63_4_k_cu_045d2c36_30164cuda3std3__45__cpo6cbeginE
	.align		8
        /*0030*/ 	.dword	_ZN39_INTERNAL_89bc4b63_4_k_cu_045d2c36_30164cuda3std3__45__cpo4cendE
	.align		8
        /*0038*/ 	.dword	_ZN39_INTERNAL_89bc4b63_4_k_cu_045d2c36_30164cuda3std3__441_GLOBAL__N__89bc4b63_4_k_cu_045d2c36_30166ignoreE
	.align		8
        /*0040*/ 	.dword	_ZN39_INTERNAL_89bc4b63_4_k_cu_045d2c36_30164cuda3std3__419piecewise_constructE
	.align		8
        /*0048*/ 	.dword	_ZN39_INTERNAL_89bc4b63_4_k_cu_045d2c36_30164cuda3std3__48in_placeE
	.align		8
        /*0050*/ 	.dword	_ZN39_INTERNAL_89bc4b63_4_k_cu_045d2c36_30164cuda3std6ranges3__45__cpo4swapE
	.align		8
        /*0058*/ 	.dword	_ZN39_INTERNAL_89bc4b63_4_k_cu_045d2c36_30164cuda3std6ranges3__45__cpo9iter_moveE
	.align		8
        /*0060*/ 	.dword	_ZN39_INTERNAL_89bc4b63_4_k_cu_045d2c36_30164cute7productE
	.align		8
        /*0068*/ 	.dword	_ZN39_INTERNAL_89bc4b63_4_k_cu_045d2c36_30164cute1_E
	.align		8
        /*0070*/ 	.dword	$str$27
	.align		8
        /*0078*/ 	.dword	$str$28
	.align		8
        /*0080*/ 	.dword	$str$29
	.align		8
        /*0088*/ 	.dword	$str$30


//--------------------- .text._ZN7cutlass13device_kernelINS_4conv6kernel13ConvUniversalINS1_16ConvProblemShapeILNS1_8OperatorE0ELi3EEENS1_10collective14CollectiveConvINS1_47MainloopSm100TmaUmmaWarpSpecializedImplicitGemmILS5_0ELi17ELi3ELi1ELi2EN4cute5tupleIJNSA_1CILi1EEESD_SD_EEEEENSB_IJNSC_ILi128EEENSC_ILi64EEENSB_IJSH_EEEEEENS_12float_e4m3_tESK_NSA_8TiledMMAINSA_8MMA_AtomIJNSA_10MMA_TraitsINSA_19SM100_MMA_F8F6F4_SSEJSK_SK_fSG_SH_NSA_17integral_constantINSA_4UMMA5MajorELSR_0EEESS_NSP_INSQ_7ScaleInELST_0EEESU_EEEEEENSA_6LayoutISE_NSB_IJNSC_ILi0EEESY_SY_EEEEENSB_IJNSA_10UnderscoreES11_S11_EEEEENS7_6detail27Sm100ImplicitGemmTileTraitsINSA_20SM90_TMA_LOAD_IM2COLENSA_14ComposedLayoutINSA_7SwizzleILi2ELi4ELi3EEENSA_18smem_ptr_flag_bitsILi8EEENSX_INSB_IJNSC_ILi8EEESH_EEENSB_IJSH_SD_EEEEEEEvEENS15_INSA_13SM90_TMA_LOADES1G_vEEEENS_8epilogue10collective18CollectiveEpilogueINS1L_23Sm100TmaWarpSpecializedILi1ELi1ELi64ELb0ELb0EEEJSJ_NSB_IJNSX_ISG_SD_EENSX_ISH_SD_EEEEESK_NSB_IJNSB_IJllllEEESD_SY_EEESK_S1U_NS1L_6fusion15FusionCallbacksIS1P_NS1V_17LinearCombinationISK_fSK_fLNS_15FloatRoundStyleE2EEESJ_S1S_JEEENSA_5SM1004TMEM4LOAD26SM100_TMEM_LOAD_32dp32b64xES16_S1G_NSA_39AutoVectorizingCopyWithAssumedAlignmentILi128EEENSA_21SM90_TMA_STORE_IM2COLES1G_S26_S26_EEEvvEEEEvNT_6ParamsE --------------------------
	.section	.text._ZN7cutlass13device_kernelINS_4conv6kernel13ConvUniversalINS1_16ConvProblemShapeILNS1_8OperatorE0ELi3EEENS1_10collective14CollectiveConvINS1_47MainloopSm100TmaUmmaWarpSpecializedImplicitGemmILS5_0ELi17ELi3ELi1ELi2EN4cute5tupleIJNSA_1CILi1EEESD_SD_EEEEENSB_IJNSC_ILi128EEENSC_ILi64EEENSB_IJSH_EEEEEENS_12float_e4m3_tESK_NSA_8TiledMMAINSA_8MMA_AtomIJNSA_10MMA_TraitsINSA_19SM100_MMA_F8F6F4_SSEJSK_SK_fSG_SH_NSA_17integral_constantINSA_4UMMA5MajorELSR_0EEESS_NSP_INSQ_7ScaleInELST_0EEESU_EEEEEENSA_6LayoutISE_NSB_IJNSC_ILi0EEESY_SY_EEEEENSB_IJNSA_10UnderscoreES11_S11_EEEEENS7_6detail27Sm100ImplicitGemmTileTraitsINSA_20SM90_TMA_LOAD_IM2COLENSA_14ComposedLayoutINSA_7SwizzleILi2ELi4ELi3EEENSA_18smem_ptr_flag_bitsILi8EEENSX_INSB_IJNSC_ILi8EEESH_EEENSB_IJSH_SD_EEEEEEEvEENS15_INSA_13SM90_TMA_LOADES1G_vEEEENS_8epilogue10collective18CollectiveEpilogueINS1L_23Sm100TmaWarpSpecializedILi1ELi1ELi64ELb0ELb0EEEJSJ_NSB_IJNSX_ISG_SD_EENSX_ISH_SD_EEEEESK_NSB_IJNSB_IJllllEEESD_SY_EEESK_S1U_NS1L_6fusion15FusionCallbacksIS1P_NS1V_17LinearCombinationISK_fSK_fLNS_15FloatRoundStyleE2EEESJ_S1S_JEEENSA_5SM1004TMEM4LOAD26SM100_TMEM_LOAD_32dp32b64xES16_S1G_NSA_39AutoVectorizingCopyWithAssumedAlignmentILi128EEENSA_21SM90_TMA_STORE_IM2COLES1G_S26_S26_EEEvvEEEEvNT_6ParamsE,"ax",@progbits
	.align	128
.text._ZN7cutlass13device_kernelINS_4conv6kernel13ConvUniversalINS1_16ConvProblemShapeILNS1_8OperatorE0ELi3EEENS1_10collective14CollectiveConvINS1_47MainloopSm100TmaUmmaWarpSpecializedImplicitGemmILS5_0ELi17ELi3ELi1ELi2EN4cute5tupleIJNSA_1CILi1EEESD_SD_EEEEENSB_IJNSC_ILi128EEENSC_ILi64EEENSB_IJSH_EEEEEENS_12float_e4m3_tESK_NSA_8TiledMMAINSA_8MMA_AtomIJNSA_10MMA_TraitsINSA_19SM100_MMA_F8F6F4_SSEJSK_SK_fSG_SH_NSA_17integral_constantINSA_4UMMA5MajorELSR_0EEESS_NSP_INSQ_7ScaleInELST_0EEESU_EEEEEENSA_6LayoutISE_NSB_IJNSC_ILi0EEESY_SY_EEEEENSB_IJNSA_10UnderscoreES11_S11_EEEEENS7_6detail27Sm100ImplicitGemmTileTraitsINSA_20SM90_TMA_LOAD_IM2COLENSA_14ComposedLayoutINSA_7SwizzleILi2ELi4ELi3EEENSA_18smem_ptr_flag_bitsILi8EEENSX_INSB_IJNSC_ILi8EEESH_EEENSB_IJSH_SD_EEEEEEEvEENS15_INSA_13SM90_TMA_LOADES1G_vEEEENS_8epilogue10collective18CollectiveEpilogueINS1L_23Sm100TmaWarpSpecializedILi1ELi1ELi64ELb0ELb0EEEJSJ_NSB_IJNSX_ISG_SD_EENSX_ISH_SD_EEEEESK_NSB_IJNSB_IJllllEEESD_SY_EEESK_S1U_NS1L_6fusion15FusionCallbacksIS1P_NS1V_17LinearCombinationISK_fSK_fLNS_15FloatRoundStyleE2EEESJ_S1S_JEEENSA_5SM1004TMEM4LOAD26SM100_TMEM_LOAD_32dp32b64xES16_S1G_NSA_39AutoVectorizingCopyWithAssumedAlignmentILi128EEENSA_21SM90_TMA_STORE_IM2COLES1G_S26_S26_EEEvvEEEEvNT_6ParamsE:
        .type           _ZN7cutlass13device_kernelINS_4conv6kernel13ConvUniversalINS1_16ConvProblemShapeILNS1_8OperatorE0ELi3EEENS1_10collective14CollectiveConvINS1_47MainloopSm100TmaUmmaWarpSpecializedImplicitGemmILS5_0ELi17ELi3ELi1ELi2EN4cute5tupleIJNSA_1CILi1EEESD_SD_EEEEENSB_IJNSC_ILi128EEENSC_ILi64EEENSB_IJSH_EEEEEENS_12float_e4m3_tESK_NSA_8TiledMMAINSA_8MMA_AtomIJNSA_10MMA_TraitsINSA_19SM100_MMA_F8F6F4_SSEJSK_SK_fSG_SH_NSA_17integral_constantINSA_4UMMA5MajorELSR_0EEESS_NSP_INSQ_7ScaleInELST_0EEESU_EEEEEENSA_6LayoutISE_NSB_IJNSC_ILi0EEESY_SY_EEEEENSB_IJNSA_10UnderscoreES11_S11_EEEEENS7_6detail27Sm100ImplicitGemmTileTraitsINSA_20SM90_TMA_LOAD_IM2COLENSA_14ComposedLayoutINSA_7SwizzleILi2ELi4ELi3EEENSA_18smem_ptr_flag_bitsILi8EEENSX_INSB_IJNSC_ILi8EEESH_EEENSB_IJSH_SD_EEEEEEEvEENS15_INSA_13SM90_TMA_LOADES1G_vEEEENS_8epilogue10collective18CollectiveEpilogueINS1L_23Sm100TmaWarpSpecializedILi1ELi1ELi64ELb0ELb0EEEJSJ_NSB_IJNSX_ISG_SD_EENSX_ISH_SD_EEEEESK_NSB_IJNSB_IJllllEEESD_SY_EEESK_S1U_NS1L_6fusion15FusionCallbacksIS1P_NS1V_17LinearCombinationISK_fSK_fLNS_15FloatRoundStyleE2EEESJ_S1S_JEEENSA_5SM1004TMEM4LOAD26SM100_TMEM_LOAD_32dp32b64xES16_S1G_NSA_39AutoVectorizingCopyWithAssumedAlignmentILi128EEENSA_21SM90_TMA_STORE_IM2COLES1G_S26_S26_EEEvvEEEEvNT_6ParamsE,@function
        .size           _ZN7cutlass13device_kernelINS_4conv6kernel13ConvUniversalINS1_16ConvProblemShapeILNS1_8OperatorE0ELi3EEENS1_10collective14CollectiveConvINS1_47MainloopSm100TmaUmmaWarpSpecializedImplicitGemmILS5_0ELi17ELi3ELi1ELi2EN4cute5tupleIJNSA_1CILi1EEESD_SD_EEEEENSB_IJNSC_ILi128EEENSC_ILi64EEENSB_IJSH_EEEEEENS_12float_e4m3_tESK_NSA_8TiledMMAINSA_8MMA_AtomIJNSA_10MMA_TraitsINSA_19SM100_MMA_F8F6F4_SSEJSK_SK_fSG_SH_NSA_17integral_constantINSA_4UMMA5MajorELSR_0EEESS_NSP_INSQ_7ScaleInELST_0EEESU_EEEEEENSA_6LayoutISE_NSB_IJNSC_ILi0EEESY_SY_EEEEENSB_IJNSA_10UnderscoreES11_S11_EEEEENS7_6detail27Sm100ImplicitGemmTileTraitsINSA_20SM90_TMA_LOAD_IM2COLENSA_14ComposedLayoutINSA_7SwizzleILi2ELi4ELi3EEENSA_18smem_ptr_flag_bitsILi8EEENSX_INSB_IJNSC_ILi8EEESH_EEENSB_IJSH_SD_EEEEEEEvEENS15_INSA_13SM90_TMA_LOADES1G_vEEEENS_8epilogue10collective18CollectiveEpilogueINS1L_23Sm100TmaWarpSpecializedILi1ELi1ELi64ELb0ELb0EEEJSJ_NSB_IJNSX_ISG_SD_EENSX_ISH_SD_EEEEESK_NSB_IJNSB_IJllllEEESD_SY_EEESK_S1U_NS1L_6fusion15FusionCallbacksIS1P_NS1V_17LinearCombinationISK_fSK_fLNS_15FloatRoundStyleE2EEESJ_S1S_JEEENSA_5SM1004TMEM4LOAD26SM100_TMEM_LOAD_32dp32b64xES16_S1G_NSA_39AutoVectorizingCopyWithAssumedAlignmentILi128EEENSA_21SM90_TMA_STORE_IM2COLES1G_S26_S26_EEEvvEEEEvNT_6ParamsE,(.L_x_158 - _ZN7cutlass13device_kernelINS_4conv6kernel13ConvUniversalINS1_16ConvProblemShapeILNS1_8OperatorE0ELi3EEENS1_10collective14CollectiveConvINS1_47MainloopSm100TmaUmmaWarpSpecializedImplicitGemmILS5_0ELi17ELi3ELi1ELi2EN4cute5tupleIJNSA_1CILi1EEESD_SD_EEEEENSB_IJNSC_ILi128EEENSC_ILi64EEENSB_IJSH_EEEEEENS_12float_e4m3_tESK_NSA_8TiledMMAINSA_8MMA_AtomIJNSA_10MMA_TraitsINSA_19SM100_MMA_F8F6F4_SSEJSK_SK_fSG_SH_NSA_17integral_constantINSA_4UMMA5MajorELSR_0EEESS_NSP_INSQ_7ScaleInELST_0EEESU_EEEEEENSA_6LayoutISE_NSB_IJNSC_ILi0EEESY_SY_EEEEENSB_IJNSA_10UnderscoreES11_S11_EEEEENS7_6detail27Sm100ImplicitGemmTileTraitsINSA_20SM90_TMA_LOAD_IM2COLENSA_14ComposedLayoutINSA_7SwizzleILi2ELi4ELi3EEENSA_18smem_ptr_flag_bitsILi8EEENSX_INSB_IJNSC_ILi8EEESH_EEENSB_IJSH_SD_EEEEEEEvEENS15_INSA_13SM90_TMA_LOADES1G_vEEEENS_8epilogue10collective18CollectiveEpilogueINS1L_23Sm100TmaWarpSpecializedILi1ELi1ELi64ELb0ELb0EEEJSJ_NSB_IJNSX_ISG_SD_EENSX_ISH_SD_EEEEESK_NSB_IJNSB_IJllllEEESD_SY_EEESK_S1U_NS1L_6fusion15FusionCallbacksIS1P_NS1V_17LinearCombinationISK_fSK_fLNS_15FloatRoundStyleE2EEESJ_S1S_JEEENSA_5SM1004TMEM4LOAD26SM100_TMEM_LOAD_32dp32b64xES16_S1G_NSA_39AutoVectorizingCopyWithAssumedAlignmentILi128EEENSA_21SM90_TMA_STORE_IM2COLES1G_S26_S26_EEEvvEEEEvNT_6ParamsE)
        .other          _ZN7cutlass13device_kernelINS_4conv6kernel13ConvUniversalINS1_16ConvProblemShapeILNS1_8OperatorE0ELi3EEENS1_10collective14CollectiveConvINS1_47MainloopSm100TmaUmmaWarpSpecializedImplicitGemmILS5_0ELi17ELi3ELi1ELi2EN4cute5tupleIJNSA_1CILi1EEESD_SD_EEEEENSB_IJNSC_ILi128EEENSC_ILi64EEENSB_IJSH_EEEEEENS_12float_e4m3_tESK_NSA_8TiledMMAINSA_8MMA_AtomIJNSA_10MMA_TraitsINSA_19SM100_MMA_F8F6F4_SSEJSK_SK_fSG_SH_NSA_17integral_constantINSA_4UMMA5MajorELSR_0EEESS_NSP_INSQ_7ScaleInELST_0EEESU_EEEEEENSA_6LayoutISE_NSB_IJNSC_ILi0EEESY_SY_EEEEENSB_IJNSA_10UnderscoreES11_S11_EEEEENS7_6detail27Sm100ImplicitGemmTileTraitsINSA_20SM90_TMA_LOAD_IM2COLENSA_14ComposedLayoutINSA_7SwizzleILi2ELi4ELi3EEENSA_18smem_ptr_flag_bitsILi8EEENSX_INSB_IJNSC_ILi8EEESH_EEENSB_IJSH_SD_EEEEEEEvEENS15_INSA_13SM90_TMA_LOADES1G_vEEEENS_8epilogue10collective18CollectiveEpilogueINS1L_23Sm100TmaWarpSpecializedILi1ELi1ELi64ELb0ELb0EEEJSJ_NSB_IJNSX_ISG_SD_EENSX_ISH_SD_EEEEESK_NSB_IJNSB_IJllllEEESD_SY_EEESK_S1U_NS1L_6fusion15FusionCallbacksIS1P_NS1V_17LinearCombinationISK_fSK_fLNS_15FloatRoundStyleE2EEESJ_S1S_JEEENSA_5SM1004TMEM4LOAD26SM100_TMEM_LOAD_32dp32b64xES16_S1G_NSA_39AutoVectorizingCopyWithAssumedAlignmentILi128EEENSA_21SM90_TMA_STORE_IM2COLES1G_S26_S26_EEEvvEEEEvNT_6ParamsE,@"STO_CUDA_ENTRY STV_DEFAULT"
_ZN7cutlass13device_kernelINS_4conv6kernel13ConvUniversalINS1_16ConvProblemShapeILNS1_8OperatorE0ELi3EEENS1_10collective14CollectiveConvINS1_47MainloopSm100TmaUmmaWarpSpecializedImplicitGemmILS5_0ELi17ELi3ELi1ELi2EN4cute5tupleIJNSA_1CILi1EEESD_SD_EEEEENSB_IJNSC_ILi128EEENSC_ILi64EEENSB_IJSH_EEEEEENS_12float_e4m3_tESK_NSA_8TiledMMAINSA_8MMA_AtomIJNSA_10MMA_TraitsINSA_19SM100_MMA_F8F6F4_SSEJSK_SK_fSG_SH_NSA_17integral_constantINSA_4UMMA5MajorELSR_0EEESS_NSP_INSQ_7ScaleInELST_0EEESU_EEEEEENSA_6LayoutISE_NSB_IJNSC_ILi0EEESY_SY_EEEEENSB_IJNSA_10UnderscoreES11_S11_EEEEENS7_6detail27Sm100ImplicitGemmTileTraitsINSA_20SM90_TMA_LOAD_IM2COLENSA_14ComposedLayoutINSA_7SwizzleILi2ELi4ELi3EEENSA_18smem_ptr_flag_bitsILi8EEENSX_INSB_IJNSC_ILi8EEESH_EEENSB_IJSH_SD_EEEEEEEvEENS15_INSA_13SM90_TMA_LOADES1G_vEEEENS_8epilogue10collective18CollectiveEpilogueINS1L_23Sm100TmaWarpSpecializedILi1ELi1ELi64ELb0ELb0EEEJSJ_NSB_IJNSX_ISG_SD_EENSX_ISH_SD_EEEEESK_NSB_IJNSB_IJllllEEESD_SY_EEESK_S1U_NS1L_6fusion15FusionCallbacksIS1P_NS1V_17LinearCombinationISK_fSK_fLNS_15FloatRoundStyleE2EEESJ_S1S_JEEENSA_5SM1004TMEM4LOAD26SM100_TMEM_LOAD_32dp32b64xES16_S1G_NSA_39AutoVectorizingCopyWithAssumedAlignmentILi128EEENSA_21SM90_TMA_STORE_IM2COLES1G_S26_S26_EEEvvEEEEvNT_6ParamsE:
[----:B------:R-:W1:Y:S01]  /*0000*/  LDC R1, c[0x0][0x37c] ;  /* 0x0000df00ff017b82 */ /* 0x000e620000000800 */
[----:B------:R-:W2:Y:S07]  /*0010*/  S2R R133, SR_TID.X ;  /* 0x0000000000857919 */ /* 0x000eae0000002100 */
[----:B------:R-:W3:Y:S01]  /*0020*/  LDC.64 R2, c[0x0][0x990] ;  /* 0x00026400ff027b82 */ /* 0x000ee20000000a00 */
[----:B------:R-:W-:Y:S01]  /*0030*/  ELECT P2, URZ, PT ;  /* 0x0000000000ff782f */ /* 0x000fe20003840000 */
[----:B-1----:R-:W-:Y:S01]  /*0040*/  VIADD R1, R1, 0xfffffff8 ;  /* 0xfffffff801017836 */ /* 0x002fe20000000000 */
[----:B------:R-:W-:-:S02]  /*0050*/  PRMT R139, RZ, 0x7610, R139 ;  /* 0x00007610ff8b7816 */ /* 0x000fc4000000008b */
[----:B---3--:R-:W-:-:S04]  /*0060*/  ISETP.NE.U32.AND P0, PT, R2, RZ, PT ;  /* 0x000000ff0200720c */ /* 0x008fc80003f05070 */
[----:B------:R-:W-:Y:S02]  /*0070*/  ISETP.NE.AND.EX P0, PT, R3, RZ, PT, P0 ;  /* 0x000000ff0300720c */ /* 0x000fe40003f05300 */
[----:B--2---:R-:W-:-:S05]  /*0080*/  SHF.R.U32.HI R140, RZ, 0x5, R133 ;  /* 0x00000005ff8c7819 */ /* 0x004fca0000011685 */
[----:B------:R-:W1:Y:S02]  /*0090*/  SHFL.IDX PT, R0, R140, RZ, 0x1f ;  /* 0x00001fff8c007589 */ /* 0x000e6400000e0000 */
[----:B-1----:R-:W-:-:S04]  /*00a0*/  R2UR UR15, R0 ;  /* 0x00000000000f72ca */ /* 0x002fc800000e0000 */
[----:B------:R-:W-:Y:S05]  /*00b0*/  @P0 BRA `(.L_x_0) ;  /* 0x0000000000300947 */ /* 0x000fea0003800000 */
[----:B------:R-:W1:Y:S02]  /*00c0*/  LDCU.64 UR4, c[0x0][0x988] ;  /* 0x00013100ff0477ac */ /* 0x000e640008000a00 */
[----:B-1----:R-:W-:-:S04]  /*00d0*/  UISETP.NE.U32.AND UP0, UPT, UR4, URZ, UPT ;  /* 0x000000ff0400728c */ /* 0x002fc8000bf05070 */
[----:B------:R-:W-:-:S09]  /*00e0*/  UISETP.NE.AND.EX UP0, UPT, UR5, URZ, UPT, UP0 ;  /* 0x000000ff0500728c */ /* 0x000fd2000bf05300 */
[----:B------:R-:W-:Y:S05]  /*00f0*/  BRA.U !UP0, `(.L_x_1) ;  /* 0x0000000108147547 */ /* 0x000fea000b800000 */
[----:B------:R-:W1:Y:S01]  /*0100*/  LDC.64 R4, c[0x0][0x988] ;  /* 0x00026200ff047b82 */ /* 0x000e620000000a00 */
[----:B------:R-:W1:Y:S02]  /*0110*/  LDCU.64 UR4, c[0x0][0x358] ;  /* 0x00006b00ff0477ac */ /* 0x000e640008000a00 */
[----:B-1----:R1:W5:Y:S01]  /*0120*/  LDG.E R71, desc[UR4][R4.64] ;  /* 0x0000000404477981 */ /* 0x002362000c1e1900 */
[----:B------:R-:W-:Y:S01]  /*0130*/  HFMA2 R139, -RZ, RZ, 0, 5.9604644775390625e-08 ;  /* 0x00000001ff8b7431 */ /* 0x000fe200000001ff */
[----:B------:R-:W-:Y:S05]  /*0140*/  BRA `(.L_x_0) ;  /* 0x00000000000c7947 */ /* 0x000fea0003800000 */
.L_x_1:
[----:B------:R-:W1:Y:S01]  /*0150*/  LDCU UR4, c[0x0][0x980] ;  /* 0x00013000ff0477ac */ /* 0x000e620008000800 */
[----:B------:R-:W-:Y:S01]  /*0160*/  HFMA2 R139, -RZ, RZ, 0, 5.9604644775390625e-08 ;  /* 0x00000001ff8b7431 */ /* 0x000fe200000001ff */
[----:B-1----:R-:W-:-:S07]  /*0170*/  MOV R71, UR4 ;  /* 0x0000000400477c02 */ /* 0x002fce0008000f00 */
.L_x_0:
[----:B------:R-:W2:Y:S02]  /*0180*/  LDCU.64 UR4, c[0x0][0x9b0] ;  /* 0x00013600ff0477ac */ /* 0x000ea40008000a00 */
[----:B--2---:R-:W-:-:S04]  /*0190*/  UISETP.NE.U32.AND UP0, UPT, UR4, URZ, UPT ;  /* 0x000000ff0400728c */ /* 0x004fc8000bf05070 */
[----:B------:R-:W-:-:S09]  /*01a0*/  UISETP.NE.AND.EX UP0, UPT, UR5, URZ, UPT, UP0 ;  /* 0x000000ff0500728c */ /* 0x000fd2000bf05300 */
[----:B------:R-:W-:Y:S05]  /*01b0*/  BRA.U UP0, `(.L_x_2) ;  /* 0x0000000100287547 */ /* 0x000fea000b800000 */
[----:B------:R-:W2:Y:S02]  /*01c0*/  LDCU.64 UR4, c[0x0][0x9a8] ;  /* 0x00013500ff0477ac */ /* 0x000ea40008000a00 */
[----:B--2---:R-:W-:-:S04]  /*01d0*/  UISETP.NE.U32.AND UP0, UPT, UR4, URZ, UPT ;  /* 0x000000ff0400728c */ /* 0x004fc8000bf05070 */
[----:B------:R-:W-:-:S09]  /*01e0*/  UISETP.NE.AND.EX UP0, UPT, UR5, URZ, UPT, UP0 ;  /* 0x000000ff0500728c */ /* 0x000fd2000bf05300 */
[----:B------:R-:W-:Y:S05]  /*01f0*/  BRA.U !UP0, `(.L_x_3) ;  /* 0x0000000108107547 */ /* 0x000fea000b800000 */
[----:B-1----:R-:W1:Y:S01]  /*0200*/  LDC.64 R4, c[0x0][0x9a8] ;  /* 0x00026a00ff047b82 */ /* 0x002e620000000a00 */
[----:B------:R-:W1:Y:S02]  /*0210*/  LDCU.64 UR4, c[0x0][0x358] ;  /* 0x00006b00ff0477ac */ /* 0x000e640008000a00 */
[----:B-1----:R2:W5:Y:S01]  /*0220*/  LDG.E R70, desc[UR4][R4.64] ;  /* 0x0000000404467981 */ /* 0x002562000c1e1900 */
[----:B------:R-:W-:Y:S05]  /*0230*/  BRA `(.L_x_2) ;  /* 0x0000000000087947 */ /* 0x000fea0003800000 */
.L_x_3:
[----:B------:R-:W2:Y:S02]  /*0240*/  LDCU UR4, c[0x0][0x9a0] ;  /* 0x00013400ff0477ac */ /* 0x000ea40008000800 */
[----:B--2---:R-:W-:Y:S02]  /*0250*/  MOV R70, UR4 ;  /* 0x0000000400467c02 */ /* 0x004fe40008000f00 */
.L_x_2:
[----:B-12---:R-:W1:Y:S01]  /*0260*/  LDC.64 R4, c[0x0][0x988] ;  /* 0x00026200ff047b82 */ /* 0x006e620000000a00 */
[----:B------:R-:W-:Y:S01]  /*0270*/  IMAD.U32 R0, RZ, RZ, UR15 ;  /* 0x0000000fff007e24 */ /* 0x000fe2000f8e00ff */
[----:B------:R-:W-:Y:S01]  /*0280*/  ISETP.EQ.U32.AND P4, PT, R2, RZ, PT ;  /* 0x000000ff0200720c */ /* 0x000fe20003f82070 */
[----:B------:R-:W-:Y:S03]  /*0290*/  BSSY.RECONVERGENT B0, `(.L_x_4) ;  /* 0x0000012000007945 */ /* 0x000fe60003800200 */
[----:B------:R-:W-:Y:S02]  /*02a0*/  ISETP.NE.OR P1, PT, R0, 0x1, !P2 ;  /* 0x000000010000780c */ /* 0x000fe40005725670 */
[----:B-1----:R-:W-:-:S04]  /*02b0*/  ISETP.NE.U32.AND P0, PT, R4, RZ, PT ;  /* 0x000000ff0400720c */ /* 0x002fc80003f05070 */
[----:B------:R-:W-:-:S13]  /*02c0*/  ISETP.NE.AND.EX P0, PT, R5, RZ, PT, P0 ;  /* 0x000000ff0500720c */ /* 0x000fda0003f05300 */
[----:B------:R-:W-:Y:S01]  /*02d0*/  VOTEU.ANY UP4, P0 ;  /* 0x0000000000ff7886 */ /* 0x000fe20000080100 */
[----:B------:R-:W-:Y:S02]  /*02e0*/  PLOP3.LUT P3, PT, PT, PT, UP4, 0x80, 0x8 ;  /* 0x000000000008781c */ /* 0x000fe40003f6f048 */
[----:B------:R-:W-:Y:S02]  /*02f0*/  ISETP.NE.OR P0, PT, R0, 0x3, !P2 ;  /* 0x000000030000780c */ /* 0x000fe40005705670 */
[----:B------:R-:W-:-:S04]  /*0300*/  ISETP.EQ.OR.EX P5, PT, R3, RZ, !P3, P4 ;  /* 0x000000ff0300720c */ /* 0x000fc80005fa2740 */
[----:B------:R-:W-:Y:S01]  /*0310*/  P2R R143, PR, RZ, 0x20 ;  /* 0x00000020ff8f7803 */ /* 0x000fe20000000000 */
[----:B------:R-:W-:Y:S05]  /*0320*/  @P1 BRA `(.L_x_5) ;  /* 0x0000000000201947 */ /* 0x000fea0003800000 */
[----:B------:R-:W1:Y:S02]  /*0330*/  LDCU.64 UR4, c[0x0][0x348] ;  /* 0x00006900ff0477ac */ /* 0x000e640008000a00 */
[----:B-1----:R-:W-:Y:S02]  /*0340*/  UIADD3 UR6, UP1, UPT, UR4, 0x80, URZ ;  /* 0x0000008004067890 */ /* 0x002fe4000ff3e0ff */
[----:B------:R-:W-:Y:S02]  /*0350*/  UIADD3 UR4, UP0, UPT, UR4, 0x200, URZ ;  /* 0x0000020004047890 */ /* 0x000fe4000ff1e0ff */
[----:B------:R-:W-:Y:S02]  /*0360*/  UIADD3.X UR7, UPT, UPT, URZ, UR5, URZ, UP1, !UPT ;  /* 0x00000005ff077290 */ /* 0x000fe40008ffe4ff */
[----:B------:R-:W-:-:S07]  /*0370*/  UIADD3.X UR5, UPT, UPT, URZ, UR5, URZ, UP0, !UPT ;  /* 0x00000005ff057290 */ /* 0x000fce00087fe4ff */
[----:B------:R1:W-:Y:S02]  /*0380*/  UTMACCTL.PF [UR6] ;  /* 0x00000000060079b9 */ /* 0x0003e40008040000 */
[----:B------:R1:W-:Y:S02]  /*0390*/  UTMACCTL.PF [UR4] ;  /* 0x00000000040079b9 */ /* 0x0003e40008040000 */
[----:B-1----:R-:W-:Y:S01]  /*03a0*/  NOP ;  /* 0x0000000000007918 */ /* 0x002fe20000000000 */
.L_x_5:
[----:B------:R-:W-:Y:S05]  /*03b0*/  BSYNC.RECONVERGENT B0 ;  /* 0x0000000000007941 */ /* 0x000fea0003800200 */
.L_x_4:
[----:B------:R-:W-:Y:S04]  /*03c0*/  BSSY.RECONVERGENT B0, `(.L_x_6) ;  /* 0x000000a000007945 */ /* 0x000fe80003800200 */
        /* <DEDUP_REMOVED lines=9> */
.L_x_7:
[----:B------:R-:W-:Y:S05]  /*0460*/  BSYNC.RECONVERGENT B0 ;  /* 0x0000000000007941 */ /* 0x000fea0003800200 */
.L_x_6:
[----:B------:R-:W-:Y:S01]  /*0470*/  UPLOP3.LUT UP2, UPT, UPT, UPT, UPT, 0x80, 0x8 ;  /* 0x000000000008789c */ /* 0x000fe20003f4f070 */
[----:B------:R-:W-:Y:S10]  /*0480*/  @!P5 BRA `(.L_x_8) ;  /* 0x000000000024d947 */ /* 0x000ff40003800000 */
[----:B------:R-:W-:Y:S01]  /*0490*/  ISETP.NE.U32.AND P1, PT, R2, RZ, PT ;  /* 0x000000ff0200720c */ /* 0x000fe20003f25070 */
[----:B------:R-:W-:Y:S01]  /*04a0*/  USEL UR4, URZ, 0xffffffff, UP4 ;  /* 0xffffffffff047887 */ /* 0x000fe2000a000000 */
[----:B-----5:R-:W-:Y:S02]  /*04b0*/  FSETP.NEU.AND P0, PT, R71, RZ, PT ;  /* 0x000000ff4700720b */ /* 0x020fe40003f0d000 */
[----:B------:R-:W-:-:S11]  /*04c0*/  ISETP.NE.AND.EX P1, PT, R3, RZ, PT, P1 ;  /* 0x000000ff0300720c */ /* 0x000fd60003f25310 */
[----:B------:R-:W-:Y:S02]  /*04d0*/  VOTEU.ANY UP0, P0 ;  /* 0x0000000000ff7886 */ /* 0x000fe40000000100 */
[----:B------:R-:W-:-:S05]  /*04e0*/  VOTEU.ANY UP1, P1 ;  /* 0x0000000000ff7886 */ /* 0x000fca0000820100 */
[----:B------:R-:W-:-:S04]  /*04f0*/  @!UP1 USEL UR4, URZ, 0xffffffff, UP0 ;  /* 0xffffffffff049887 */ /* 0x000fc80008000000 */
[----:B------:R-:W-:-:S04]  /*0500*/  ULOP3.LUT UR4, UR4, 0x1, URZ, 0xc0, !UPT ;  /* 0x0000000104047892 */ /* 0x000fc8000f8ec0ff */
[----:B------:R-:W-:-:S11]  /*0510*/  UISETP.NE.U32.AND UP2, UPT, UR4, 0x1, UPT ;  /* 0x000000010400788c */ /* 0x000fd6000bf45070 */
.L_x_8:
[----:B------:R-:W1:Y:S01]  /*0520*/  SHFL.IDX PT, R2, R140, RZ, 0x1f ;  /* 0x00001fff8c027589 */ /* 0x000e6200000e0000 */
[----:B------:R-:W-:-:S04]  /*0530*/  UISETP.NE.AND UP0, UPT, UR15, 0x2, UPT ;  /* 0x000000020f00788c */ /* 0x000fc8000bf05270 */
[----:B------:R-:W-:Y:S01]  /*0540*/  USEL UR42, URZ, 0x1, UP0 ;  /* 0x00000001ff2a7887 */ /* 0x000fe20008000000 */
[----:B-1----:R-:W-:-:S13]  /*0550*/  ISETP.NE.AND P0, PT, R2, RZ, PT ;  /* 0x000000ff0200720c */ /* 0x002fda0003f05270 */
[----:B------:R-:W-:Y:S05]  /*0560*/  @P0 BRA `(.L_x_9) ;  /* 0x0000000000bc0947 */ /* 0x000fea0003800000 */
[----:B------:R-:W-:Y:S01]  /*0570*/  ELECT P0, URZ, PT ;  /* 0x0000000000ff782f */ /* 0x000fe20003800000 */
[----:B------:R-:W-:-:S12]  /*0580*/  BSSY.RECONVERGENT B0, `(.L_x_9) ;  /* 0x000002d000007945 */ /* 0x000fd80003800200 */
[----:B------:R-:W-:Y:S05]  /*0590*/  @!P0 BRA `(.L_x_10) ;  /* 0x0000000000ac8947 */ /* 0x000fea0003800000 */
[----:B------:R-:W1:Y:S01]  /*05a0*/  S2UR UR4, SR_CgaCtaId ;  /* 0x00000000000479c3 */ /* 0x000e620000008800 */
[----:B------:R-:W-:Y:S01]  /*05b0*/  UMOV UR5, 0x400 ;  /* 0x0000040000057882 */ /* 0x000fe20000000000 */
[----:B------:R-:W-:Y:S02]  /*05c0*/  UMOV UR6, 0x1 ;  /* 0x0000000100067882 */ /* 0x000fe40000000000 */
[----:B------:R-:W-:-:S04]  /*05d0*/  UIADD3 UR6, UPT, UPT, -UR6, 0x100000, URZ ;  /* 0x0010000006067890 */ /* 0x000fc8000fffe1ff */
[----:B------:R-:W-:Y:S02]  /*05e0*/  USHF.L.U32 UR7, UR6, 0xb, URZ ;  /* 0x0000000b06077899 */ /* 0x000fe400080006ff */
[----:B------:R-:W-:Y:S02]  /*05f0*/  USHF.L.U32 UR6, UR6, 0x1, URZ ;  /* 0x0000000106067899 */ /* 0x000fe400080006ff */
[----:B-1----:R-:W-:Y:S01]  /*0600*/  ULEA UR4, UR4, UR5, 0x18 ;  /* 0x0000000504047291 */ /* 0x002fe2000f8ec0ff */
[----:B------:R-:W1:Y:S11]  /*0610*/  FENCE.VIEW.ASYNC.S ;  /* 0x00000000000073c6 */ /* 0x000e760000000000 */
[----:B-1----:R1:W2:Y:S01]  /*0620*/  SYNCS.EXCH.64 URZ, [UR4], UR6 ;  /* 0x0000000604ff75b2 */ /* 0x0022a20008000100 */
[----:B------:R1:W3:Y:S01]  /*0630*/  SYNCS.EXCH.64 URZ, [UR4+0x88], UR6 ;  /* 0x0000880604ff75b2 */ /* 0x0002e20008000100 */
[----:B------:R1:W4:Y:S01]  /*0640*/  SYNCS.EXCH.64 URZ, [UR4+0x8], UR6 ;  /* 0x0000080604ff75b2 */ /* 0x0003220008000100 */
[----:B------:R1:W1:Y:S01]  /*0650*/  SYNCS.EXCH.64 URZ, [UR4+0x90], UR6 ;  /* 0x0000900604ff75b2 */ /* 0x0002620008000100 */
        /* <DEDUP_REMOVED lines=30> */
[----:B--234-:R-:W-:Y:S01]  /*0840*/  NOP ;  /* 0x0000000000007918 */ /* 0x01cfe20000000000 */
.L_x_10:
[----:B-1----:R-:W-:Y:S05]  /*0850*/  BSYNC.RECONVERGENT B0 ;  /* 0x0000000000007941 */ /* 0x002fea0003800200 */
.L_x_9:
[----:B------:R-:W1:Y:S01]  /*0860*/  SHFL.IDX PT, R2, R140, RZ, 0x1f ;  /* 0x00001fff8c027589 */ /* 0x000e6200000e0000 */
[----:B------:R-:W-:Y:S01]  /*0870*/  NOP ;  /* 0x0000000000007918 */ /* 0x000fe20000000000 */
[----:B-1----:R-:W-:-:S13]  /*0880*/  ISETP.NE.AND P0, PT, R2, 0x1, PT ;  /* 0x000000010200780c */ /* 0x002fda0003f05270 */
[----:B------:R-:W-:Y:S05]  /*0890*/  @P0 BRA `(.L_x_11) ;  /* 0x0000000000400947 */ /* 0x000fea0003800000 */
[----:B------:R-:W1:Y:S01]  /*08a0*/  S2UR UR4, SR_CgaCtaId ;  /* 0x00000000000479c3 */ /* 0x000e620000008800 */
[----:B------:R-:W-:Y:S01]  /*08b0*/  UMOV UR5, 0x400 ;  /* 0x0000040000057882 */ /* 0x000fe20000000000 */
[----:B------:R-:W-:Y:S01]  /*08c0*/  UMOV UR8, 0x20 ;  /* 0x0000002000087882 */ /* 0x000fe20000000000 */
[----:B------:R-:W-:Y:S01]  /*08d0*/  UMOV UR6, 0x80 ;  /* 0x0000008000067882 */ /* 0x000fe20000000000 */
[----:B------:R-:W-:-:S04]  /*08e0*/  UIADD3 UR8, UPT, UPT, -UR8, 0x100000, URZ ;  /* 0x0010000008087890 */ /* 0x000fc8000fffe1ff */
[----:B------:R-:W-:Y:S02]  /*08f0*/  USHF.L.U32 UR9, UR8, 0xb, URZ ;  /* 0x0000000b08097899 */ /* 0x000fe400080006ff */
[----:B------:R-:W-:Y:S02]  /*0900*/  USHF.L.U32 UR8, UR8, 0x1, URZ ;  /* 0x0000000108087899 */ /* 0x000fe400080006ff */
[----:B------:R-:W-:-:S04]  /*0910*/  UIADD3 UR6, UPT, UPT, -UR6, 0x100000, URZ ;  /* 0x0010000006067890 */ /* 0x000fc8000fffe1ff */
[----:B------:R-:W-:Y:S02]  /*0920*/  USHF.L.U32 UR7, UR6, 0xb, URZ ;  /* 0x0000000b06077899 */ /* 0x000fe400080006ff */
[----:B------:R-:W-:Y:S01]  /*0930*/  USHF.L.U32 UR6, UR6, 0x1, URZ ;  /* 0x0000000106067899 */ /* 0x000fe200080006ff */
[----:B------:R-:W-:Y:S01]  /*0940*/  ELECT P0, URZ, PT ;  /* 0x0000000000ff782f */ /* 0x000fe20003800000 */
[----:B-1----:R-:W-:Y:S01]  /*0950*/  ULEA UR4, UR4, UR5, 0x18 ;  /* 0x0000000504047291 */ /* 0x002fe2000f8ec0ff */
[----:B------:R-:W1:Y:S11]  /*0960*/  FENCE.VIEW.ASYNC.S ;  /* 0x00000000000073c6 */ /* 0x000e760000000000 */
[----:B-1----:R1:W2:Y:S01]  /*0970*/  SYNCS.EXCH.64 URZ, [UR4+0x110], UR8 ;  /* 0x0001100804ff75b2 */ /* 0x0022a20008000100 */
[----:B------:R1:W3:Y:S01]  /*0980*/  SYNCS.EXCH.64 URZ, [UR4+0x118], UR6 ;  /* 0x0001180604ff75b2 */ /* 0x0002e20008000100 */
[----:B------:R-:W-:Y:S01]  /*0990*/  NOP ;  /* 0x0000000000007918 */ /* 0x000fe20000000000 */
.L_x_11:
[----:B------:R-:W4:Y:S01]  /*09a0*/  SHFL.IDX PT, R2, R140, RZ, 0x1f ;  /* 0x00001fff8c027589 */ /* 0x000f2200000e0000 */
[----:B------:R-:W-:Y:S01]  /*09b0*/  NOP ;  /* 0x0000000000007918 */ /* 0x000fe20000000000 */
[----:B----4-:R-:W-:-:S13]  /*09c0*/  ISETP.NE.AND P0, PT, R2, 0x3, PT ;  /* 0x000000030200780c */ /* 0x010fda0003f05270 */
[----:B------:R-:W-:Y:S05]  /*09d0*/  @P0 BRA `(.L_x_12) ;  /* 0x0000000000300947 */ /* 0x000fea0003800000 */
[----:B-1----:R-:W1:Y:S01]  /*09e0*/  S2UR UR4, SR_CgaCtaId ;  /* 0x00000000000479c3 */ /* 0x002e620000008800 */
[----:B------:R-:W-:Y:S01]  /*09f0*/  UMOV UR6, 0x400 ;  /* 0x0000040000067882 */ /* 0x000fe20000000000 */
[----:B------:R-:W-:Y:S01]  /*0a00*/  UMOV UR5, 0x20 ;  /* 0x0000002000057882 */ /* 0x000fe20000000000 */
[----:B------:R-:W-:Y:S01]  /*0a10*/  ELECT P0, URZ, PT ;  /* 0x0000000000ff782f */ /* 0x000fe20003800000 */
[----:B-1----:R-:W-:Y:S02]  /*0a20*/  ULEA UR6, UR4, UR6, 0x18 ;  /* 0x0000000604067291 */ /* 0x002fe4000f8ec0ff */
[----:B------:R-:W-:-:S04]  /*0a30*/  UIADD3 UR4, UPT, UPT, -UR5, 0x100000, URZ ;  /* 0x0010000005047890 */ /* 0x000fc8000fffe1ff */
[----:B------:R-:W-:Y:S02]  /*0a40*/  USHF.L.U32 UR5, UR4, 0xb, URZ ;  /* 0x0000000b04057899 */ /* 0x000fe400080006ff */
[----:B------:R-:W-:Y:S01]  /*0a50*/  USHF.L.U32 UR4, UR4, 0x1, URZ ;  /* 0x0000000104047899 */ /* 0x000fe200080006ff */
[----:B------:R-:W1:Y:S11]  /*0a60*/  FENCE.VIEW.ASYNC.S ;  /* 0x00000000000073c6 */ /* 0x000e760000000000 */
[----:B-1----:R4:W1:Y:S01]  /*0a70*/  SYNCS.EXCH.64 URZ, [UR6+0x120], UR4 ;  /* 0x0001200406ff75b2 */ /* 0x0028620008000100 */
[----:B------:R4:W1:Y:S02]  /*0a80*/  SYNCS.EXCH.64 URZ, [UR6+0x128], UR4 ;  /* 0x0001280406ff75b2 */ /* 0x0008640008000100 */
[----:B----4-:R-:W-:Y:S01]  /*0a90*/  NOP ;  /* 0x0000000000007918 */ /* 0x010fe20000000000 */
.L_x_12:
[----:B------:R-:W4:Y:S01]  /*0aa0*/  SHFL.IDX PT, R2, R140, RZ, 0x1f ;  /* 0x00001fff8c027589 */ /* 0x000f2200000e0000 */
[----:B------:R-:W-:Y:S01]  /*0ab0*/  NOP ;  /* 0x0000000000007918 */ /* 0x000fe20000000000 */
[----:B----4-:R-:W-:-:S13]  /*0ac0*/  ISETP.NE.AND P0, PT, R2, 0x4, PT ;  /* 0x000000040200780c */ /* 0x010fda0003f05270 */
[----:B------:R-:W-:Y:S05]  /*0ad0*/  @P0 BRA `(.L_x_13) ;  /* 0x0000000000440947 */ /* 0x000fea0003800000 */
[----:B-1----:R-:W1:Y:S01]  /*0ae0*/  S2UR UR6, SR_CgaCtaId ;  /* 0x00000000000679c3 */ /* 0x002e620000008800 */
[----:B------:R-:W-:Y:S01]  /*0af0*/  UMOV UR4, 0x100 ;  /* 0x0000010000047882 */ /* 0x000fe20000000000 */
[----:B------:R-:W-:Y:S01]  /*0b00*/  UMOV UR5, 0x400 ;  /* 0x0000040000057882 */ /* 0x000fe20000000000 */
[----:B------:R-:W-:Y:S01]  /*0b10*/  USEL UR4, UR4, 0xe0, UP2 ;  /* 0x000000e004047887 */ /* 0x000fe20009000000 */
[----:B------:R-:W-:Y:S01]  /*0b20*/  UMOV UR8, 0x1 ;  /* 0x0000000100087882 */ /* 0x000fe20000000000 */
[----:B------:R-:W-:Y:S01]  /*0b30*/  ELECT P0, URZ, PT ;  /* 0x0000000000ff782f */ /* 0x000fe20003800000 */
[----:B------:R-:W-:-:S04]  /*0b40*/  UIADD3 UR8, UPT, UPT, -UR8, 0x100000, URZ ;  /* 0x0010000008087890 */ /* 0x000fc8000fffe1ff */
[----:B------:R-:W-:Y:S02]  /*0b50*/  USHF.L.U32 UR9, UR8, 0xb, URZ ;  /* 0x0000000b08097899 */ /* 0x000fe400080006ff */
[----:B------:R-:W-:Y:S02]  /*0b60*/  USHF.L.U32 UR8, UR8, 0x1, URZ ;  /* 0x0000000108087899 */ /* 0x000fe400080006ff */
[----:B-1----:R-:W-:Y:S02]  /*0b70*/  ULEA UR6, UR6, UR5, 0x18 ;  /* 0x0000000506067291 */ /* 0x002fe4000f8ec0ff */
[----:B------:R-:W-:-:S04]  /*0b80*/  UIADD3 UR4, UPT, UPT, -UR4, 0x100000, URZ ;  /* 0x0010000004047890 */ /* 0x000fc8000fffe1ff */
[----:B------:R-:W-:Y:S02]  /*0b90*/  USHF.L.U32 UR5, UR4, 0xb, URZ ;  /* 0x0000000b04057899 */ /* 0x000fe400080006ff */
[----:B------:R-:W-:Y:S01]  /*0ba0*/  USHF.L.U32 UR4, UR4, 0x1, URZ ;  /* 0x0000000104047899 */ /* 0x000fe200080006ff */
[----:B------:R-:W1:Y:S03]  /*0bb0*/  FENCE.VIEW.ASYNC.S ;  /* 0x00000000000073c6 */ /* 0x000e660000000000 */
[----:B-1----:R4:W1:Y:S08]  /*0bc0*/  SYNCS.EXCH.64 URZ, [UR6+0x130], UR8 ;  /* 0x0001300806ff75b2 */ /* 0x0028700008000100 */
[----:B------:R4:W1:Y:S02]  /*0bd0*/  SYNCS.EXCH.64 URZ, [UR6+0x138], UR4 ;  /* 0x0001380406ff75b2 */ /* 0x0008640008000100 */
[----:B----4-:R-:W-:Y:S01]  /*0be0*/  NOP ;  /* 0x0000000000007918 */ /* 0x010fe20000000000 */
.L_x_13:
[----:B------:R-:W4:Y:S01]  /*0bf0*/  SHFL.IDX PT, R2, R140, RZ, 0x1f ;  /* 0x00001fff8c027589 */ /* 0x000f2200000e0000 */
[----:B------:R-:W1:Y:S01]  /*0c00*/  S2UR UR44, SR_CTAID.X ;  /* 0x00000000002c79c3 */ /* 0x000e620000002500 */
[----:B------:R-:W-:-:S07]  /*0c10*/  NOP ;  /* 0x0000000000007918 */ /* 0x000fce0000000000 */
[----:B------:R-:W1:Y:S01]  /*0c20*/  S2UR UR45, SR_CTAID.Y ;  /* 0x00000000002d79c3 */ /* 0x000e620000002600 */
[----:B----4-:R-:W-:-:S13]  /*0c30*/  ISETP.NE.AND P0, PT, R2, 0x5, PT ;  /* 0x000000050200780c */ /* 0x010fda0003f05270 */
[----:B-1----:R-:W-:Y:S05]  /*0c40*/  @P0 BRA `(.L_x_14) ;  /* 0x0000000000480947 */ /* 0x002fea0003800000 */
        /* <DEDUP_REMOVED lines=13> */
[----:B-1----:R1:W4:Y:S01]  /*0d20*/  SYNCS.EXCH.64 URZ, [UR4+0x140], UR8 ;  /* 0x0001400804ff75b2 */ /* 0x0023220008000100 */
[----:B------:R1:W1:Y:S01]  /*0d30*/  SYNCS.EXCH.64 URZ, [UR4+0x150], UR6 ;  /* 0x0001500604ff75b2 */ /* 0x0002620008000100 */
[----:B------:R1:W1:Y:S01]  /*0d40*/  SYNCS.EXCH.64 URZ, [UR4+0x148], UR8 ;  /* 0x0001480804ff75b2 */ /* 0x0002620008000100 */
[----:B------:R1:W1:Y:S01]  /*0d50*/  SYNCS.EXCH.64 URZ, [UR4+0x158], UR6 ;  /* 0x0001580604ff75b2 */ /* 0x0002620008000100 */
[----:B------:R-:W-:Y:S01]  /*0d60*/  NOP ;  /* 0x0000000000007918 */ /* 0x000fe20000000000 */
.L_x_14:
[----:B------:R-:W-:-:S05]  /*0d70*/  CS2R.32 R132, SR_CgaSize ;  /* 0x0000000000847805 */ /* 0x000fca0000008a00 */
[----:B------:R-:W-:-:S05]  /*0d80*/  IMAD R132, R132, -0xa0, RZ ;  /* 0xffffff6084847824 */ /* 0x000fca00078e02ff */
[----:B------:R-:W-:-:S14]  /*0d90*/  R2UR UR5, R132 ;  /* 0x00000000840572ca */ /* 0x000fdc00000e0000 */
[----:B------:R-:W2:Y:S01]  /*0da0*/  LDCU UR5, c[0x0][UR5+0x2b0] ;  /* 0x00005600050577ac */ /* 0x000ea20008000800 */
[----:B------:R-:W-:Y:S02]  /*0db0*/  I2FP.F32.U32 R132, UR44 ;  /* 0x0000002c00847c45 */ /* 0x000fe40008201000 */
[----:B------:R-:W-:-:S05]  /*0dc0*/  CS2R.32 R3, SR_CgaSize ;  /* 0x0000000000037805 */ /* 0x000fca0000008a00 */
[----:B------:R-:W-:-:S06]  /*0dd0*/  IMAD R3, R3, -0xa0, RZ ;  /* 0xffffff6003037824 */ /* 0x000fcc00078e02ff */
[----:B------:R-:W3:Y:S01]  /*0de0*/  LDC R3, c[0x0][R3+0x2a0] ;  /* 0x0000a80003037b82 */ /* 0x000ee20000000800 */
[----:B------:R-:W-:Y:S02]  /*0df0*/  I2FP.F32.U32 R131, UR45 ;  /* 0x0000002d00837c45 */ /* 0x000fe40008201000 */
[----:B------:R-:W-:-:S05]  /*0e00*/  CS2R.32 R16, SR_CgaSize ;  /* 0x0000000000107805 */ /* 0x000fca0000008a00 */
[----:B------:R-:W-:-:S05]  /*0e10*/  IMAD R16, R16, -0xa0, RZ ;  /* 0xffffff6010107824 */ /* 0x000fca00078e02ff */
[----:B-1----:R-:W-:-:S14]  /*0e20*/  R2UR UR4, R16 ;  /* 0x00000000100472ca */ /* 0x002fdc00000e0000 */
[----:B------:R-:W1:Y:S01]  /*0e30*/  LDCU UR4, c[0x0][UR4+0x2b4] ;  /* 0x00005680040477ac */ /* 0x000e620008000800 */
[----:B------:R-:W-:Y:S01]  /*0e40*/  NOP ;  /* 0x0000000000007918 */ /* 0x000fe20000000000 */
[----:B------:R-:W3:Y:S01]  /*0e50*/  S2R R16, SR_CTAID.Z ;  /* 0x0000000000107919 */ /* 0x000ee20000002700 */
[----:B------:R-:W4:Y:S01]  /*0e60*/  LDCU UR18, c[0x0][0xc24] ;  /* 0x00018480ff1277ac */ /* 0x000f220008000800 */
[----:B------:R-:W-:-:S05]  /*0e70*/  CS2R.32 R2, SR_CgaSize ;  /* 0x0000000000027805 */ /* 0x000fca0000008a00 */
[----:B------:R-:W-:-:S06]  /*0e80*/  IMAD R2, R2, -0xa0, RZ ;  /* 0xffffff6002027824 */ /* 0x000fcc00078e02ff */
[----:B------:R-:W3:Y:S01]  /*0e90*/  LDC R2, c[0x0][R2+0x2a4] ;  /* 0x0000a90002027b82 */ /* 0x000ee20000000800 */
[----:B--2---:R-:W-:Y:S01]  /*0ea0*/  FMUL R132, R132, UR5 ;  /* 0x0000000584847c20 */ /* 0x004fe20008400000 */
[----:B-1----:R-:W-:-:S05]  /*0eb0*/  FMUL R131, R131, UR4 ;  /* 0x0000000483837c20 */ /* 0x002fca0008400000 */
[----:B------:R-:W1:Y:S01]  /*0ec0*/  F2I.U32.TRUNC.NTZ R132, R132 ;  /* 0x0000008400847305 */ /* 0x000e62000020f000 */
[----:B----4-:R-:W-:-:S07]  /*0ed0*/  UISETP.GE.AND UP0, UPT, UR18, 0x1, UPT ;  /* 0x000000011200788c */ /* 0x010fce000bf06270 */
[----:B------:R-:W2:Y:S01]  /*0ee0*/  F2I.U32.TRUNC.NTZ R131, R131 ;  /* 0x0000008300837305 */ /* 0x000ea2000020f000 */
[----:B-1----:R-:W-:-:S05]  /*0ef0*/  IADD3 R132, PT, PT, -R132, RZ, RZ ;  /* 0x000000ff84847210 */ /* 0x002fca0007ffe1ff */
[----:B---3--:R-:W-:Y:S01]  /*0f00*/  IMAD R132, R3, R132, UR44 ;  /* 0x0000002c03847e24 */ /* 0x008fe2000f8e0284 */
[----:B--2---:R-:W-:-:S05]  /*0f10*/  IADD3 R131, PT, PT, -R131, RZ, RZ ;  /* 0x000000ff83837210 */ /* 0x004fca0007ffe1ff */
[----:B------:R-:W-:Y:S01]  /*0f20*/  IMAD R131, R2, R131, UR45 ;  /* 0x0000002d02837e24 */ /* 0x000fe2000f8e0283 */
[----:B------:R-:W-:Y:S06]  /*0f30*/  BAR.SYNC.DEFER_BLOCKING 0x0 ;  /* 0x0000000000007b1d */ /* 0x000fec0000010000 */
[----:B------:R-:W-:Y:S05]  /*0f40*/  BRA.U !UP0, `(.L_x_15) ;  /* 0x0000000108d47547 */ /* 0x000fea000b800000 */
[----:B------:R-:W1:Y:S01]  /*0f50*/  LDCU.128 UR20, c[0x0][0xc10] ;  /* 0x00018200ff1477ac */ /* 0x000e620008000c00 */
[----:B------:R-:W2:Y:S01]  /*0f60*/  LDCU UR14, c[0x0][0x370] ;  /* 0x00006e00ff0e77ac */ /* 0x000ea20008000800 */
[----:B------:R-:W3:Y:S01]  /*0f70*/  LDCU UR9, c[0x0][0x374] ;  /* 0x00006e80ff0977ac */ /* 0x000ee20008000800 */
[----:B------:R-:W4:Y:S01]  /*0f80*/  LDCU UR19, c[0x0][0xc0c] ;  /* 0x00018180ff1377ac */ /* 0x000f220008000800 */
[----:B------:R-:W4:Y:S01]  /*0f90*/  LDCU UR8, c[0x0][0xc20] ;  /* 0x00018400ff0877ac */ /* 0x000f220008000800 */
[----:B------:R-:W4:Y:S01]  /*0fa0*/  LDCU.64 UR16, c[0x0][0xc28] ;  /* 0x00018500ff1077ac */ /* 0x000f220008000a00 */
[----:B-1----:R-:W-:Y:S02]  /*0fb0*/  UISETP.NE.AND UP0, UPT, UR22, 0x1, UPT ;  /* 0x000000011600788c */ /* 0x002fe4000bf05270 */
[----:B---3--:R-:W-:Y:S02]  /*0fc0*/  UIMAD.WIDE.U32 UR4, UR9, UR23, URZ ;  /* 0x00000017090472a5 */ /* 0x008fe4000f8e00ff */
[----:B--2---:R-:W-:-:S02]  /*0fd0*/  UIMAD.WIDE.U32 UR6, UR14, UR20, URZ ;  /* 0x000000140e0672a5 */ /* 0x004fc4000f8e00ff */
[----:B----4-:R-:W-:Y:S02]  /*0fe0*/  UISETP.NE.AND UP1, UPT, UR19, 0x1, UPT ;  /* 0x000000011300788c */ /* 0x010fe4000bf25270 */
[----:B------:R-:W-:Y:S01]  /*0ff0*/  UIMAD.WIDE.U32 UR10, UR45, UR23, URZ ;  /* 0x000000172d0a72a5 */ /* 0x000fe2000f8e00ff */
[----:B------:R-:W-:Y:S01]  /*1000*/  UMOV UR4, UR5 ;  /* 0x0000000500047c82 */ /* 0x000fe20008000000 */
[----:B------:R-:W-:Y:S02]  /*1010*/  UISETP.NE.AND UP3, UPT, UR18, 0x1, UPT ;  /* 0x000000011200788c */ /* 0x000fe4000bf65270 */
[----:B------:R-:W-:-:S03]  /*1020*/  @UP0 USHF.R.U32.HI UR9, URZ, UR8, UR4 ;  /* 0x00000008ff090299 */ /* 0x000fc60008011604 */
[----:B------:R-:W-:Y:S01]  /*1030*/  UMOV UR6, UR11 ;  /* 0x0000000b00067c82 */ /* 0x000fe20008000000 */
[----:B------:R-:W-:Y:S01]  /*1040*/  UMOV UR4, UR7 ;  /* 0x0000000700047c82 */ /* 0x000fe20008000000 */
[----:B------:R-:W-:Y:S02]  /*1050*/  USHF.R.U32.HI UR10, URZ, UR8, UR6 ;  /* 0x00000008ff0a7299 */ /* 0x000fe40008011606 */
[----:B------:R-:W-:Y:S02]  /*1060*/  @UP1 USHF.R.U32.HI UR14, URZ, UR21, UR4 ;  /* 0x00000015ff0e1299 */ /* 0x000fe40008011604 */
[----:B------:R-:W-:Y:S02]  /*1070*/  UIMAD.WIDE.U32 UR4, UR9, UR16, URZ ;  /* 0x00000010090472a5 */ /* 0x000fe4000f8e00ff */
[----:B------:R-:W-:Y:S02]  /*1080*/  UIMAD.WIDE.U32 UR12, UR44, UR20, URZ ;  /* 0x000000142c0c72a5 */ /* 0x000fe4000f8e00ff */
[----:B------:R-:W-:-:S03]  /*1090*/  UIMAD.WIDE.U32 UR6, UR14, UR16, URZ ;  /* 0x000000100e0672a5 */ /* 0x000fc6000f8e00ff */
[----:B------:R-:W-:Y:S02]  /*10a0*/  UMOV UR4, UR5 ;  /* 0x0000000500047c82 */ /* 0x000fe40008000000 */
[----:B------:R-:W-:Y:S01]  /*10b0*/  @UP3 USHF.R.U32.HI UR9, URZ, UR17, UR4 ;  /* 0x00000011ff093299 */ /* 0x000fe20008011604 */
[----:B------:R-:W-:Y:S02]  /*10c0*/  UMOV UR8, UR13 ;  /* 0x0000000d00087c82 */ /* 0x000fe40008000000 */
[----:B------:R-:W-:Y:S01]  /*10d0*/  UMOV UR4, UR7 ;  /* 0x0000000700047c82 */ /* 0x000fe20008000000 */
[----:B------:R-:W-:Y:S02]  /*10e0*/  USHF.R.U32.HI UR21, URZ, UR21, UR8 ;  /* 0x00000015ff157299 */ /* 0x000fe40008011608 */
[----:B------:R-:W-:Y:S02]  /*10f0*/  @UP3 USHF.R.U32.HI UR14, URZ, UR17, UR4 ;  /* 0x00000011ff0e3299 */ /* 0x000fe40008011604 */
[----:B------:R-:W-:-:S02]  /*1100*/  USEL UR8, UR45, UR10, !UP0 ;  /* 0x0000000a2d087287 */ /* 0x000fc4000c000000 */
[----:B------:R-:W-:Y:S02]  /*1110*/  UIMAD UR4, UR9, UR18, URZ ;  /* 0x00000012090472a4 */ /* 0x000fe4000f8e02ff */
[----:B------:R-:W-:Y:S02]  /*1120*/  USEL UR6, UR44, UR21, !UP1 ;  /* 0x000000152c067287 */ /* 0x000fe4000c800000 */
[----:B------:R-:W-:Y:S02]  /*1130*/  UISETP.GE.AND UP0, UPT, UR8, UR4, UPT ;  /* 0x000000040800728c */ /* 0x000fe4000bf06270 */
[----:B------:R-:W-:Y:S02]  /*1140*/  UIMAD UR7, UR14, UR18, URZ ;  /* 0x000000120e0772a4 */ /* 0x000fe4000f8e02ff */
[----:B------:R-:W-:Y:S02]  /*1150*/  UIMAD.WIDE.U32 UR4, UR8, UR16, URZ ;  /* 0x00000010080472a5 */ /* 0x000fe4000f8e00ff */
[----:B------:R-:W-:-:S02]  /*1160*/  UISETP.GE.OR UP0, UPT, UR6, UR7, UP0 ;  /* 0x000000070600728c */ /* 0x000fc40008706670 */
[----:B------:R-:W-:Y:S02]  /*1170*/  UIMAD.WIDE.U32 UR10, UR6, UR16, URZ ;  /* 0x00000010060a72a5 */ /* 0x000fe4000f8e00ff */
[----:B------:R-:W-:Y:S01]  /*1180*/  UIADD3 UR7, UPT, UPT, -UR8, URZ, URZ ;  /* 0x000000ff08077290 */ /* 0x000fe2000fffe1ff */
[----:B------:R-:W-:Y:S01]  /*1190*/  UMOV UR4, UR5 ;  /* 0x0000000500047c82 */ /* 0x000fe20008000000 */
[----:B------:R-:W-:Y:S02]  /*11a0*/  UIADD3 UR9, UPT, UPT, -UR6, URZ, URZ ;  /* 0x000000ff06097290 */ /* 0x000fe4000fffe1ff */
[----:B------:R-:W-:-:S03]  /*11b0*/  USHF.R.U32.HI UR4, URZ, UR17, UR4 ;  /* 0x00000011ff047299 */ /* 0x000fc60008011604 */
[----:B------:R-:W-:Y:S01]  /*11c0*/  @!UP0 UMOV UR5, UR11 ;  /* 0x0000000b00058c82 */ /* 0x000fe20008000000 */
[----:B------:R-:W-:Y:S02]  /*11d0*/  UIMAD UR45, UR22, UR7, UR45 ;  /* 0x00000007162d72a4 */ /* 0x000fe4000f8e022d */
[----:B------:R-:W-:Y:S02]  /*11e0*/  USEL UR4, UR8, UR4, !UP3 ;  /* 0x0000000408047287 */ /* 0x000fe4000d800000 */
[----:B------:R-:W-:Y:S02]  /*11f0*/  @!UP0 USHF.R.U32.HI UR5, URZ, UR17, UR5 ;  /* 0x00000011ff058299 */ /* 0x000fe40008011605 */
[----:B------:R-:W-:Y:S02]  /*1200*/  UIADD3 UR7, UPT, UPT, -UR4, URZ, URZ ;  /* 0x000000ff04077290 */ /* 0x000fe4000fffe1ff */
[----:B------:R-:W-:Y:S02]  /*1210*/  @!UP0 USEL UR5, UR6, UR5, !UP3 ;  /* 0x0000000506058287 */ /* 0x000fe4000d800000 */
[----:B------:R-:W-:-:S02]  /*1220*/  UIMAD UR7, UR18, UR7, UR8 ;  /* 0x00000007120772a4 */ /* 0x000fc4000f8e0208 */
[----:B------:R-:W-:Y:S02]  /*1230*/  @!UP0 UIADD3 UR4, UPT, UPT, UR4, -UR5, URZ ;  /* 0x8000000504048290 */ /* 0x000fe4000fffe0ff */
[----:B------:R-:W-:Y:S02]  /*1240*/  @!UP0 UIMAD UR7, UR7, UR14, UR5 ;  /* 0x0000000e070782a4 */ /* 0x000fe4000f8e0205 */
[----:B------:R-:W-:Y:S02]  /*1250*/  @!UP0 UIMAD UR8, UR4, UR18, UR6 ;  /* 0x00000012040882a4 */ /* 0x000fe4000f8e0206 */
[----:B------:R-:W-:Y:S02]  /*1260*/  UIMAD UR4, UR19, UR9, UR44 ;  /* 0x00000009130472a4 */ /* 0x000fe4000f8e022c */
[----:B------:R-:W-:Y:S01]  /*1270*/  UIMAD UR45, UR8, UR22, UR45 ;  /* 0x00000016082d72a4 */ /* 0x000fe2000f8e022d */
[----:B------:R-:W-:Y:S02]  /*1280*/  @!UP0 UMOV UR6, UR7 ;  /* 0x0000000700068c82 */ /* 0x000fe40008000000 */
[----:B------:R-:W-:-:S12]  /*1290*/  UIMAD UR44, UR6, UR19, UR4 ;  /* 0x00000013062c72a4 */ /* 0x000fd8000f8e0204 */
.L_x_15:
[----:B------:R-:W1:Y:S02]  /*12a0*/  LDCU UR4, c[0x0][0xc30] ;  /* 0x00018600ff0477ac */ /* 0x000e640008000800 */
[----:B-1----:R-:W-:-:S09]  /*12b0*/  UISETP.NE.AND UP0, UPT, UR4, 0x1, UPT ;  /* 0x000000010400788c */ /* 0x002fd2000bf05270 */
[----:B------:R-:W-:Y:S05]  /*12c0*/  BRA.U UP0, `(.L_x_16) ;  /* 0x0000000100447547 */ /* 0x000fea000b800000 */
[----:B------:R-:W1:Y:S01]  /*12d0*/  LDCU.128 UR8, c[0x0][0xc10] ;  /* 0x00018200ff0877ac */ /* 0x000e620008000c00 */
[----:B------:R-:W2:Y:S01]  /*12e0*/  LDCU UR12, c[0x0][0xc0c] ;  /* 0x00018180ff0c77ac */ /* 0x000ea20008000800 */
[----:B------:R-:W3:Y:S01]  /*12f0*/  LDCU UR13, c[0x0][0xc20] ;  /* 0x00018400ff0d77ac */ /* 0x000ee20008000800 */
[----:B-1----:R-:W-:Y:S02]  /*1300*/  UIMAD.WIDE.U32 UR6, UR44, UR8, URZ ;  /* 0x000000082c0672a5 */ /* 0x002fe4000f8e00ff */
[----:B------:R-:W-:Y:S02]  /*1310*/  UIMAD.WIDE.U32 UR4, UR45, UR11, URZ ;  /* 0x0000000b2d0472a5 */ /* 0x000fe4000f8e00ff */
[----:B--2---:R-:W-:Y:S02]  /*1320*/  UISETP.NE.AND UP1, UPT, UR12, 0x1, UPT ;  /* 0x000000010c00788c */ /* 0x004fe4000bf25270 */
[----:B------:R-:W-:Y:S01]  /*1330*/  UISETP.NE.AND UP0, UPT, UR10, 0x1, UPT ;  /* 0x000000010a00788c */ /* 0x000fe2000bf05270 */
[----:B------:R-:W-:-:S02]  /*1340*/  UMOV UR6, UR7 ;  /* 0x0000000700067c82 */ /* 0x000fc40008000000 */
[----:B------:R-:W-:Y:S01]  /*1350*/  UMOV UR4, UR5 ;  /* 0x0000000500047c82 */ /* 0x000fe20008000000 */
[----:B------:R-:W-:Y:S02]  /*1360*/  USHF.R.U32.HI UR6, URZ, UR9, UR6 ;  /* 0x00000009ff067299 */ /* 0x000fe40008011606 */
[----:B---3--:R-:W-:Y:S02]  /*1370*/  USHF.R.U32.HI UR4, URZ, UR13, UR4 ;  /* 0x0000000dff047299 */ /* 0x008fe40008011604 */
[----:B------:R-:W-:Y:S02]  /*1380*/  USEL UR5, UR44, UR6, !UP1 ;  /* 0x000000062c057287 */ /* 0x000fe4000c800000 */
[----:B------:R-:W-:-:S04]  /*1390*/  USEL UR4, UR45, UR4, !UP0 ;  /* 0x000000042d047287 */ /* 0x000fc8000c000000 */
[----:B------:R-:W-:Y:S02]  /*13a0*/  UIADD3 UR6, UPT, UPT, UR5, -UR4, URZ ;  /* 0x8000000405067290 */ /* 0x000fe4000fffe0ff */
[----:B------:R-:W-:Y:S02]  /*13b0*/  UIADD3 UR4, UPT, UPT, -UR5, UR4, URZ ;  /* 0x0000000405047290 */ /* 0x000fe4000fffe1ff */
[----:B------:R-:W-:Y:S02]  /*13c0*/  UIMAD UR45, UR6, UR10, UR45 ;  /* 0x0000000a062d72a4 */ /* 0x000fe4000f8e022d */
[----:B------:R-:W-:-:S12]  /*13d0*/  UIMAD UR44, UR4, UR12, UR44 ;  /* 0x0000000c042c72a4 */ /* 0x000fd8000f8e022c */
.L_x_16:
[----:B------:R-:W-:Y:S01]  /*13e0*/  BAR.SYNC.DEFER_BLOCKING 0x0 ;  /* 0x0000000000007b1d */ /* 0x000fe20000010000 */
[----:B------:R-:W-:Y:S01]  /*13f0*/  UISETP.NE.AND UP0, UPT, UR15, 0x2, UPT ;  /* 0x000000020f00788c */ /* 0x000fe2000bf05270 */
[----:B------:R-:W-:Y:S02]  /*1400*/  ISETP.NE.OR P2, PT, R0, 0x2, !P2 ;  /* 0x000000020000780c */ /* 0x000fe40005745670 */
[----:B------:R-:W-:Y:S02]  /*1410*/  LOP3.LUT R0, R133, 0x1f, RZ, 0xc0, !PT ;  /* 0x0000001f85007812 */ /* 0x000fe400078ec0ff */
[----:B------:R-:W1:Y:S04]  /*1420*/  LDCU UR39, c[0x0][0xc24] ;  /* 0x00018480ff2777ac */ /* 0x000e680008000800 */
[----:B------:R-:W-:Y:S05]  /*1430*/  BRA.U UP0, `(.L_x_17) ;  /* 0x0000002100407547 */ /* 0x000fea000b800000 */
[----:B------:R-:W2:Y:S01]  /*1440*/  LDCU UR5, c[0x0][0x388] ;  /* 0x00007100ff0577ac */ /* 0x000ea20008000800 */
[----:B------:R-:W-:Y:S01]  /*1450*/  PLOP3.LUT P1, PT, PT, PT, UP2, 0x80, 0x8 ;  /* 0x000000000008781c */ /* 0x000fe20003f2f028 */
[----:B------:R-:W-:Y:S01]  /*1460*/  IMAD.MOV.U32 R2, RZ, RZ, RZ ;  /* 0x000000ffff027224 */ /* 0x000fe200078e00ff */
[----:B------:R-:W-:Y:S01]  /*1470*/  ISETP.EQ.OR P3, PT, R0, RZ, P2 ;  /* 0x000000ff0000720c */ /* 0x000fe20001762670 */
[----:B------:R-:W3:Y:S01]  /*1480*/  LDCU UR8, c[0x0][0x38c] ;  /* 0x00007180ff0877ac */ /* 0x000ee20008000800 */
[----:B------:R-:W-:Y:S01]  /*1490*/  PLOP3.LUT P1, PT, P1, PT, PT, 0x8, 0x80 ;  /* 0x000000000080781c */ /* 0x000fe20000f2e170 */
[----:B------:R-:W4:Y:S01]  /*14a0*/  LDCU.64 UR6, c[0x0][0x390] ;  /* 0x00007200ff0677ac */ /* 0x000f220008000a00 */
[----:B------:R-:W1:Y:S01]  /*14b0*/  LDCU UR52, c[0x0][0x370] ;  /* 0x00006e00ff3477ac */ /* 0x000e620008000800 */
[----:B------:R-:W1:Y:S01]  /*14c0*/  LDCU.64 UR42, c[0x0][0x348] ;  /* 0x00006900ff2a77ac */ /* 0x000e620008000a00 */
[----:B--2---:R-:W-:Y:S01]  /*14d0*/  UIADD3 UR5, UPT, UPT, UR5, 0x3f, URZ ;  /* 0x0000003f05057890 */ /* 0x004fe2000fffe0ff */
[----:B------:R-:W2:Y:S03]  /*14e0*/  LDCU UR51, c[0x0][0x374] ;  /* 0x00006e80ff3377ac */ /* 0x000ea60008000800 */
[----:B------:R-:W-:Y:S01]  /*14f0*/  USHF.R.S32.HI UR4, URZ, 0x1f, UR5 ;  /* 0x0000001fff047899 */ /* 0x000fe20008011405 */
[----:B------:R-:W-:Y:S01]  /*1500*/  UMOV UR26, 0x1 ;  /* 0x00000001001a7882 */ /* 0x000fe20000000000 */
[----:B------:R-:W-:-:S02]  /*1510*/  UMOV UR31, URZ ;  /* 0x000000ff001f7c82 */ /* 0x000fc40008000000 */
[----:B------:R-:W-:Y:S01]  /*1520*/  ULEA.HI UR4, UR4, UR5, URZ, 0x6 ;  /* 0x0000000504047291 */ /* 0x000fe2000f8f30ff */
[----:B------:R-:W-:Y:S01]  /*1530*/  UMOV UR36, URZ ;  /* 0x000000ff00247c82 */ /* 0x000fe20008000000 */
[----:B------:R-:W-:Y:S02]  /*1540*/  UMOV UR38, URZ ;  /* 0x000000ff00267c82 */ /* 0x000fe40008000000 */
[----:B------:R-:W-:-:S04]  /*1550*/  USHF.R.S32.HI UR4, URZ, 0x6, UR4 ;  /* 0x00000006ff047899 */ /* 0x000fc80008011404 */
[----:B---3--:R-:W-:-:S04]  /*1560*/  UIMAD UR4, UR4, UR8, URZ ;  /* 0x00000008040472a4 */ /* 0x008fc8000f8e02ff */
[----:B----4-:R-:W-:-:S04]  /*1570*/  UIMAD UR4, UR4, UR6, URZ ;  /* 0x00000006040472a4 */ /* 0x010fc8000f8e02ff */
[----:B------:R-:W-:-:S04]  /*1580*/  UIMAD UR53, UR4, UR7, URZ ;  /* 0x00000007043572a4 */ /* 0x000fc8000f8e02ff */
[----:B------:R-:W-:Y:S02]  /*1590*/  UISETP.NE.AND UP1, UPT, UR53, URZ, UPT ;  /* 0x000000ff3500728c */ /* 0x000fe4000bf25270 */
[----:B------:R-:W-:-:S04]  /*15a0*/  UISETP.LT.U32.AND UP0, UPT, UR53, 0x11, UPT ;  /* 0x000000113500788c */ /* 0x000fc8000bf01070 */
[----:B------:R-:W-:-:S04]  /*15b0*/  USEL UR4, UR53, 0x11, UP0 ;  /* 0x0000001135047887 */ /* 0x000fc80008000000 */
[----:B------:R-:W-:Y:S02]  /*15c0*/  UIADD3 UR5, UPT, UPT, UR4, -0x1, URZ ;  /* 0xffffffff04057890 */ /* 0x000fe4000fffe0ff */
[----:B------:R-:W-:Y:S02]  /*15d0*/  @!UP1 UIADD3 UR5, UPT, UPT, UR4, URZ, URZ ;  /* 0x000000ff04059290 */ /* 0x000fe4000fffe0ff */
[----:B------:R-:W-:Y:S02]  /*15e0*/  UIADD3 UR50, UPT, UPT, UR53, -UR4, URZ ;  /* 0x8000000435327290 */ /* 0x000fe4000fffe0ff */
[----:B-12---:R-:W-:-:S12]  /*15f0*/  UIADD3 UR54, UPT, UPT, UR5, 0x1, URZ ;  /* 0x0000000105367890 */ /* 0x006fd8000fffe0ff */
.L_x_33:
[----:B------:R-:W1:Y:S01]  /*1600*/  S2UR UR30, SR_CgaCtaId ;  /* 0x00000000001e79c3 */ /* 0x000e620000008800 */
[----:B------:R-:W-:Y:S01]  /*1610*/  UMOV UR4, 0x400 ;  /* 0x0000040000047882 */ /* 0x000fe20000000000 */
[----:B------:R-:W-:Y:S01]  /*1620*/  MOV R0, UR26 ;  /* 0x0000001a00007c02 */ /* 0x000fe20008000f00 */
[----:B------:R-:W-:Y:S02]  /*1630*/  UISETP.NE.AND UP0, UPT, UR53, URZ, UPT ;  /* 0x000000ff3500728c */ /* 0x000fe4000bf05270 */
[----:B------:R-:W-:Y:S01]  /*1640*/  USHF.L.U32 UR44, UR44, 0x7, URZ ;  /* 0x000000072c2c7899 */ /* 0x000fe200080006ff */
[----:B------:R-:W-:Y:S01]  /*1650*/  SHF.L.U32 R0, R0, 0x1f, RZ ;  /* 0x0000001f00007819 */ /* 0x000fe200000006ff */
[----:B------:R-:W-:Y:S01]  /*1660*/  USHF.L.U32 UR19, UR45, 0x6, URZ ;  /* 0x000000062d137899 */ /* 0x000fe200080006ff */
[----:B------:R-:W-:Y:S01]  /*1670*/  UMOV UR27, URZ ;  /* 0x000000ff001b7c82 */ /* 0x000fe20008000000 */
[----:B------:R-:W-:Y:S01]  /*1680*/  UMOV UR22, URZ ;  /* 0x000000ff00167c82 */ /* 0x000fe20008000000 */
[----:B------:R-:W-:Y:S01]  /*1690*/  UMOV UR21, URZ ;  /* 0x000000ff00157c82 */ /* 0x000fe20008000000 */
[----:B------:R-:W-:Y:S01]  /*16a0*/  UMOV UR20, URZ ;  /* 0x000000ff00147c82 */ /* 0x000fe20008000000 */
[----:B-1----:R-:W-:-:S04]  /*16b0*/  ULEA UR30, UR30, UR4, 0x18 ;  /* 0x000000041e1e7291 */ /* 0x002fc8000f8ec0ff */
[----:B------:R-:W-:-:S09]  /*16c0*/  ULEA UR4, UR31, UR30, 0x3 ;  /* 0x0000001e1f047291 */ /* 0x000fd2000f8e18ff */
[----:B------:R1:W2:Y:S01]  /*16d0*/  SYNCS.PHASECHK.TRANS64.TRYWAIT P0, [UR4+0x88], R0 ;  /* 0x00008800ff0075a7 */ /* 0x0002a20008001104 */
[----:B------:R-:W-:Y:S05]  /*16e0*/  BRA.U !UP0, `(.L_x_18) ;  /* 0x0000000508987547 */ /* 0x000fea000b800000 */
[----:B------:R-:W3:Y:S01]  /*16f0*/  LDCU.128 UR12, c[0x0][0x480] ;  /* 0x00009000ff0c77ac */ /* 0x000ee20008000c00 */
[----:B------:R-:W4:Y:S01]  /*1700*/  LDCU.128 UR8, c[0x0][0x490] ;  /* 0x00009200ff0877ac */ /* 0x000f220008000c00 */
[----:B------:R-:W1:Y:S01]  /*1710*/  LDCU.64 UR20, c[0x0][0x4c0] ;  /* 0x00009800ff1477ac */ /* 0x000e620008000a00 */
[----:B------:R-:W1:Y:S01]  /*1720*/  LDCU.64 UR16, c[0x0][0x4f0] ;  /* 0x00009e00ff1077ac */ /* 0x000e620008000a00 */
[----:B------:R-:W1:Y:S01]  /*1730*/  LDCU UR18, c[0x0][0x4c8] ;  /* 0x00009900ff1277ac */ /* 0x000e620008000800 */
[----:B---3--:R-:W-:Y:S02]  /*1740*/  UIMAD.WIDE.U32 UR4, UR44, UR13, URZ ;  /* 0x0000000d2c0472a5 */ /* 0x008fe4000f8e00ff */
[----:B------:R-:W-:Y:S02]  /*1750*/  UISETP.NE.AND UP0, UPT, UR12, 0x1, UPT ;  /* 0x000000010c00788c */ /* 0x000fe4000bf05270 */
[----:B------:R-:W-:Y:S01]  /*1760*/  USHF.R.U32.HI UR5, URZ, UR14, UR5 ;  /* 0x0000000eff057299 */ /* 0x000fe20008011605 */
[----:B------:R-:W3:Y:S03]  /*1770*/  LDCU UR45, c[0x0][0x38c] ;  /* 0x00007180ff2d77ac */ /* 0x000ee60008000800 */
[----:B------:R-:W-:-:S02]  /*1780*/  USEL UR5, UR44, UR5, !UP0 ;  /* 0x000000052c057287 */ /* 0x000fc4000c000000 */
[----:B------:R-:W-:Y:S02]  /*1790*/  UISETP.NE.AND UP0, UPT, UR15, 0x1, UPT ;  /* 0x000000010f00788c */ /* 0x000fe4000bf05270 */
[----:B----4-:R-:W-:Y:S01]  /*17a0*/  UIMAD.WIDE.U32 UR6, UR5, UR8, URZ ;  /* 0x00000008050672a5 */ /* 0x010fe2000f8e00ff */
[----:B------:R-:W4:Y:S01]  /*17b0*/  LDCU UR8, c[0x0][0x4a0] ;  /* 0x00009400ff0877ac */ /* 0x000f220008000800 */
[----:B------:R-:W1:Y:S05]  /*17c0*/  LDCU UR23, c[0x0][0x4cc] ;  /* 0x00009980ff1777ac */ /* 0x000e6a0008000800 */
[----:B------:R-:W-:Y:S01]  /*17d0*/  UMOV UR4, UR7 ;  /* 0x0000000700047c82 */ /* 0x000fe20008000000 */
[----:B------:R-:W1:Y:S01]  /*17e0*/  LDCU.64 UR40, c[0x0][0x390] ;  /* 0x00007200ff2877ac */ /* 0x000e620008000a00 */
[----:B------:R-:W-:Y:S01]  /*17f0*/  USHF.R.U32.HI UR4, URZ, UR9, UR4 ;  /* 0x00000009ff047299 */ /* 0x000fe20008011604 */
[----:B------:R-:W1:Y:S03]  /*1800*/  LDCU UR9, c[0x0][0x4ec] ;  /* 0x00009d80ff0977ac */ /* 0x000e660008000800 */
[----:B------:R-:W-:-:S02]  /*1810*/  USEL UR4, UR5, UR4, !UP0 ;  /* 0x0000000405047287 */ /* 0x000fc4000c000000 */
[----:B------:R-:W-:Y:S02]  /*1820*/  UISETP.NE.AND UP0, UPT, UR10, 0x1, UPT ;  /* 0x000000010a00788c */ /* 0x000fe4000bf05270 */
[----:B------:R-:W-:Y:S01]  /*1830*/  UIMAD.WIDE.U32 UR6, UR4, UR11, URZ ;  /* 0x0000000b040672a5 */ /* 0x000fe2000f8e00ff */
[----:B------:R-:W1:Y:S01]  /*1840*/  LDCU.64 UR24, c[0x0][0x4d0] ;  /* 0x00009a00ff1877ac */ /* 0x000e620008000a00 */
[----:B------:R-:W-:-:S05]  /*1850*/  UIADD3 UR38, UPT, UPT, UR54, UR36, URZ ;  /* 0x0000002436267290 */ /* 0x000fca000fffe0ff */
[----:B------:R-:W-:Y:S01]  /*1860*/  UMOV UR6, UR7 ;  /* 0x0000000700067c82 */ /* 0x000fe20008000000 */
[----:B------:R-:W-:Y:S02]  /*1870*/  UIADD3 UR7, UPT, UPT, -UR4, URZ, URZ ;  /* 0x000000ff04077290 */ /* 0x000fe4000fffe1ff */
[----:B----4-:R-:W-:Y:S02]  /*1880*/  USHF.R.U32.HI UR6, URZ, UR8, UR6 ;  /* 0x00000008ff067299 */ /* 0x010fe40008011606 */
[----:B------:R-:W-:Y:S02]  /*1890*/  UIADD3 UR8, UPT, UPT, -UR5, URZ, URZ ;  /* 0x000000ff05087290 */ /* 0x000fe4000fffe1ff */
[----:B------:R-:W-:Y:S02]  /*18a0*/  USEL UR14, UR4, UR6, !UP0 ;  /* 0x00000006040e7287 */ /* 0x000fe4000c000000 */
[----:B------:R-:W-:Y:S02]  /*18b0*/  UIMAD UR7, UR15, UR7, UR5 ;  /* 0x000000070f0772a4 */ /* 0x000fe4000f8e0205 */
[----:B------:R-:W-:-:S02]  /*18c0*/  UIADD3 UR6, UPT, UPT, -UR14, URZ, URZ ;  /* 0x000000ff0e067290 */ /* 0x000fc4000fffe1ff */
[----:B------:R-:W-:Y:S02]  /*18d0*/  UIMAD UR8, UR12, UR8, UR44 ;  /* 0x000000080c0872a4 */ /* 0x000fe4000f8e022c */
[----:B------:R-:W-:Y:S02]  /*18e0*/  UIMAD UR13, UR10, UR6, UR4 ;  /* 0x000000060a0d72a4 */ /* 0x000fe4000f8e0204 */
[----:B-1----:R-:W-:Y:S02]  /*18f0*/  UIMAD UR11, UR8, UR20, UR9 ;  /* 0x00000014080b72a4 */ /* 0x002fe4000f8e0209 */
[----:B------:R-:W-:Y:S01]  /*1900*/  UIMAD UR12, UR7, UR21, UR16 ;  /* 0x00000015070c72a4 */ /* 0x000fe2000f8e0210 */
[----:B------:R-:W1:Y:S02]  /*1910*/  LDCU.64 UR4, c[0x0][0x4f8] ;  /* 0x00009f00ff0477ac */ /* 0x000e640008000a00 */
[----:B------:R-:W4:Y:S01]  /*1920*/  LDCU UR6, c[0x0][0x500] ;  /* 0x0000a000ff0677ac */ /* 0x000f220008000800 */
[----:B------:R-:W-:Y:S01]  /*1930*/  UIMAD UR13, UR13, UR18, UR17 ;  /* 0x000000120d0d72a4 */ /* 0x000fe2000f8e0211 */
[----:B------:R-:W-:Y:S01]  /*1940*/  UMOV UR27, URZ ;  /* 0x000000ff001b7c82 */ /* 0x000fe20008000000 */
[----:B------:R-:W-:Y:S01]  /*1950*/  UMOV UR7, UR31 ;  /* 0x0000001f00077c82 */ /* 0x000fe20008000000 */
[----:B------:R-:W-:Y:S01]  /*1960*/  UMOV UR20, URZ ;  /* 0x000000ff00147c82 */ /* 0x000fe20008000000 */
[----:B------:R-:W-:Y:S01]  /*1970*/  UMOV UR21, URZ ;  /* 0x000000ff00157c82 */ /* 0x000fe20008000000 */
[----:B---3--:R-:W-:-:S07]  /*1980*/  UMOV UR22, URZ ;  /* 0x000000ff00167c82 */ /* 0x008fce0008000000 */
.L_x_23:
[----:B------:R-:W-:Y:S01]  /*1990*/  @!P2 MOV R3, 0x3000 ;  /* 0x000030000003a802 */ /* 0x000fe20000000f00 */
[----:B------:R-:W-:Y:S01]  /*19a0*/  ULEA UR9, UR7, UR30, 0x3 ;  /* 0x0000001e07097291 */ /* 0x000fe2000f8e18ff */
[----:B--2---:R-:W-:Y:S11]  /*19b0*/  @P0 BRA `(.L_x_19) ;  /* 0x0000000000100947 */ /* 0x004ff60003800000 */
[----:B------:R-:W-:Y:S04]  /*19c0*/  MOV R4, UR26 ;  /* 0x0000001a00047c02 */ /* 0x000fe80008000f00 */
[----:B------:R-:W-:Y:S04]  /*19d0*/  SHF.L.U32 R4, R4, 0x1f, RZ ;  /* 0x0000001f04047819 */ /* 0x000fe800000006ff */
[----:B------:R-:W2:Y:S02]  /*19e0*/  SYNCS.PHASECHK.TRANS64.TRYWAIT P0, [UR9+0x88], R4 ;  /* 0x00008804ff0075a7 */ /* 0x000ea40008001109 */
[----:B--2---:R-:W-:Y:S05]  /*19f0*/  @!P0 BRA `(.L_x_20) ;  /* 0x00000060004c8947 */ /* 0x004fea0003800000 */
.L_x_19:
[----:B------:R3:W-:Y:S01]  /*1a00*/  @!P2 SYNCS.ARRIVE.TRANS64 RZ, [UR9], R3 ;  /* 0x00000003ffffa9a7 */ /* 0x0007e20008000009 */
[----:B------:R-:W-:Y:S04]  /*1a10*/  BSSY.RECONVERGENT B0, `(.L_x_21) ;  /* 0x0000003000007945 */ /* 0x000fe80003800200 */
[----:B------:R-:W-:Y:S05]  /*1a20*/  @P3 BRA `(.L_x_22) ;  /* 0x0000000000043947 */ /* 0x000fea0003800000 */
[----:B-1--4-:R-:W-:Y:S05]  /*1a30*/  BPT.TRAP 0x1 ;  /* 0x000000040000795c */ /* 0x012fea0000300000 */
.L_x_22:
[----:B-1--4-:R-:W-:Y:S05]  /*1a40*/  BSYNC.RECONVERGENT B0 ;  /* 0x0000000000007941 */ /* 0x012fea0003800200 */
.L_x_21:
[----:B------:R-:W-:Y:S02]  /*1a50*/  UIADD3 UR8, UPT, UPT, UR7, 0x1, URZ ;  /* 0x0000000107087890 */ /* 0x000fe4000fffe0ff */
[----:B------:R-:W-:Y:S02]  /*1a60*/  UIMAD UR15, UR20, UR23, UR4 ;  /* 0x00000017140f72a4 */ /* 0x000fe4000f8e0204 */
[----:B------:R-:W-:Y:S02]  /*1a70*/  UISETP.NE.AND UP0, UPT, UR8, 0x11, UPT ;  /* 0x000000110800788c */ /* 0x000fe4000bf05270 */
[----:B------:R-:W-:Y:S02]  /*1a80*/  ULEA UR17, UR7, UR30, 0xd ;  /* 0x0000001e07117291 */ /* 0x000fe4000f8e68ff */
[----:B------:R-:W-:Y:S02]  /*1a90*/  USEL UR10, URZ, 0x1, UP0 ;  /* 0x00000001ff0a7887 */ /* 0x000fe40008000000 */
[----:B------:R-:W-:Y:S02]  /*1aa0*/  USEL UR31, UR8, URZ, UP0 ;  /* 0x000000ff081f7287 */ /* 0x000fe40008000000 */
[----:B------:R-:W-:Y:S02]  /*1ab0*/  ULOP3.LUT UR26, UR26, UR10, URZ, 0x3c, !UPT ;  /* 0x0000000a1a1a7292 */ /* 0x000fe4000f8e3cff */
[----:B------:R-:W-:Y:S02]  /*1ac0*/  ULEA UR8, UR31, UR30, 0x3 ;  /* 0x0000001e1f087291 */ /* 0x000fe4000f8e18ff */
[----:B------:R-:W-:Y:S02]  /*1ad0*/  ULEA UR16, UR7, UR30, 0xc ;  /* 0x0000001e07107291 */ /* 0x000fe4000f8e60ff */
[----:B------:R-:W-:Y:S01]  /*1ae0*/  UIADD3 UR34, UP0, UPT, UR42, 0x80, URZ ;  /* 0x000000802a227890 */ /* 0x000fe2000ff1e0ff */
[----:B--2---:R-:W-:Y:S01]  /*1af0*/  MOV R0, UR26 ;  /* 0x0000001a00007c02 */ /* 0x004fe20008000f00 */
[----:B------:R-:W-:Y:S02]  /*1b00*/  USHF.L.U32 UR10, UR27, 0x6, URZ ;  /* 0x000000061b0a7899 */ /* 0x000fe400080006ff */
[----:B------:R-:W-:Y:S01]  /*1b10*/  UIADD3.X UR35, UPT, UPT, URZ, UR43, URZ, UP0, !UPT ;  /* 0x0000002bff237290 */ /* 0x000fe200087fe4ff */
[----:B------:R-:W-:Y:S01]  /*1b20*/  SHF.L.U32 R0, R0, 0x1f, RZ ;  /* 0x0000001f00007819 */ /* 0x000fe200000006ff */
[----:B------:R-:W-:Y:S02]  /*1b30*/  UIADD3 UR32, UP3, UPT, UR42, 0x200, URZ ;  /* 0x000002002a207890 */ /* 0x000fe4000ff7e0ff */
[----:B------:R-:W-:Y:S01]  /*1b40*/  UIADD3 UR16, UPT, UPT, UR16, 0x26400, URZ ;  /* 0x0002640010107890 */ /* 0x000fe2000fffe0ff */
[----:B------:R1:W2:Y:S01]  /*1b50*/  SYNCS.PHASECHK.TRANS64.TRYWAIT P0, [UR8+0x88], R0 ;  /* 0x00008800ff0075a7 */ /* 0x0002a20008001108 */
[----:B------:R-:W-:Y:S02]  /*1b60*/  UIMAD UR8, UR21, UR24, UR5 ;  /* 0x00000018150872a4 */ /* 0x000fe4000f8e0205 */
[----:B------:R-:W-:Y:S02]  /*1b70*/  UIMAD UR7, UR22, UR25, UR6 ;  /* 0x00000019160772a4 */ /* 0x000fe4000f8e0206 */
[----:B------:R-:W-:Y:S02]  /*1b80*/  ULEA UR15, UR8, UR15, 0x5 ;  /* 0x0000000f080f7291 */ /* 0x000fe4000f8e28ff */
[----:B------:R-:W-:Y:S02]  /*1b90*/  UIADD3 UR8, UPT, UPT, UR17, 0x4400, URZ ;  /* 0x0000440011087890 */ /* 0x000fe4000fffe0ff */
[----:B------:R-:W-:Y:S02]  /*1ba0*/  ULEA UR7, UR7, UR15, 0xa ;  /* 0x0000000f07077291 */ /* 0x000fe4000f8e50ff */
[----:B------:R-:W-:Y:S02]  /*1bb0*/  UIADD3.X UR33, UPT, UPT, URZ, UR43, URZ, UP3, !UPT ;  /* 0x0000002bff217290 */ /* 0x000fe40009ffe4ff */
[----:B------:R-:W-:Y:S02]  /*1bc0*/  UPRMT UR7, UR7, 0x5410, URZ ;  /* 0x0000541007077896 */ /* 0x000fe400080000ff */
[----:B------:R-:W-:Y:S02]  /*1bd0*/  UIADD3 UR37, UPT, UPT, UR20, 0x1, URZ ;  /* 0x0000000114257890 */ /* 0x000fe4000fffe0ff */
[----:B------:R-:W-:Y:S02]  /*1be0*/  UIADD3 UR29, UPT, UPT, UR21, 0x1, URZ ;  /* 0x00000001151d7890 */ /* 0x000fe4000fffe0ff */
[----:B------:R-:W-:Y:S02]  /*1bf0*/  UISETP.NE.AND UP2, UPT, UR37, UR45, UPT ;  /* 0x0000002d2500728c */ /* 0x000fe4000bf45270 */
[----:B------:R-:W-:Y:S01]  /*1c00*/  UIADD3 UR28, UPT, UPT, UR22, 0x1, URZ ;  /* 0x00000001161c7890 */ /* 0x000fe2000fffe0ff */
[----:B------:R4:W-:Y:S01]  /*1c10*/  UTMALDG.5D.IM2COL [UR8], [UR34], UR7 ;  /* 0x00000008220073b4 */ /* 0x0009e20008060007 */
[----:B------:R-:W-:Y:S01]  /*1c20*/  UIADD3 UR36, UPT, UPT, UR36, 0x1, URZ ;  /* 0x0000000124247890 */ /* 0x000fe2000fffe0ff */
[----:B------:R-:W-:Y:S01]  /*1c30*/  UMOV UR46, 0x0 ;  /* 0x00000000002e7882 */ /* 0x000fe20000000000 */
[----:B------:R-:W-:Y:S01]  /*1c40*/  UMOV UR47, 0x10000000 ;  /* 0x10000000002f7882 */ /* 0x000fe20000000000 */
[----:B------:R-:W-:Y:S01]  /*1c50*/  UMOV UR17, UR9 ;  /* 0x0000000900117c82 */ /* 0x000fe20008000000 */
[----:B------:R-:W-:Y:S03]  /*1c60*/  UMOV UR18, UR10 ;  /* 0x0000000a00127c82 */ /* 0x000fe60008000000 */
[----:B------:R-:W-:Y:S01]  /*1c70*/  @UP2 UIADD3 UR29, UPT, UPT, UR21, URZ, URZ ;  /* 0x000000ff151d2290 */ /* 0x000fe2000fffe0ff */
[----:B------:R3:W-:Y:S03]  /*1c80*/  UTMALDG.5D [UR16], [UR32], desc[UR46] ;  /* 0x00002e10200075b4 */ /* 0x0007e60008021000 */
[----:B------:R-:W-:Y:S11]  /*1c90*/  UISETP.NE.AND UP1, UPT, UR29, UR40, UPT ;  /* 0x000000281d00728c */ /* 0x000ff6000bf25270 */
[----:B------:R-:W-:Y:S04]  /*1ca0*/  @UP1 UIADD3 UR28, UPT, UPT, UR22, URZ, URZ ;  /* 0x000000ff161c1290 */ /* 0x000fe8000fffe0ff */
[----:B------:R-:W-:Y:S02]  /*1cb0*/  UISETP.NE.AND UP0, UPT, UR28, UR41, UPT ;  /* 0x000000291c00728c */ /* 0x000fe4000bf05270 */
[----:B----4-:R-:W-:Y:S09]  /*1cc0*/  UIADD3 UR8, UPT, UPT, UR27, 0x1, URZ ;  /* 0x000000011b087890 */ /* 0x010ff2000fffe0ff */
[----:B------:R-:W-:Y:S01]  /*1cd0*/  @UP0 UIADD3 UR8, UPT, UPT, UR27, URZ, URZ ;  /* 0x000000ff1b080290 */ /* 0x000fe2000fffe0ff */
[----:B------:R-:W-:Y:S06]  /*1ce0*/  UMOV UR7, UR31 ;  /* 0x0000001f00077c82 */ /* 0x000fec0008000000 */
[----:B------:R-:W-:Y:S01]  /*1cf0*/  UMOV UR27, UR8 ;  /* 0x00000008001b7c82 */ /* 0x000fe20008000000 */
[----:B---3--:R-:W-:Y:S02]  /*1d00*/  USEL UR22, UR28, URZ, UP0 ;  /* 0x000000ff1c167287 */ /* 0x008fe40008000000 */
[----:B------:R-:W-:Y:S02]  /*1d10*/  UISETP.NE.AND UP0, UPT, UR36, UR38, UPT ;  /* 0x000000262400728c */ /* 0x000fe4000bf05270 */
[----:B------:R-:W-:Y:S02]  /*1d20*/  USEL UR20, UR37, URZ, UP2 ;  /* 0x000000ff25147287 */ /* 0x000fe40009000000 */
[----:B------:R-:W-:Y:S05]  /*1d30*/  USEL UR21, UR29, URZ, UP1 ;  /* 0x000000ff1d157287 */ /* 0x000fea0008800000 */
[----:B-1----:R-:W-:Y:S07]  /*1d40*/  BRA.U UP0, `(.L_x_23) ;  /* 0xfffffffd00107547 */ /* 0x002fee000b83ffff */
.L_x_18:
[----:B------:R-:W-:Y:S01]  /*1d50*/  ULEA UR4, UR31, UR30, 0x3 ;  /* 0x0000001e1f047291 */ /* 0x000fe2000f8e18ff */
[----:B-1----:R-:W-:Y:S01]  /*1d60*/  MOV R0, UR26 ;  /* 0x0000001a00007c02 */ /* 0x002fe20008000f00 */
[----:B------:R-:W-:Y:S01]  /*1d70*/  @!P1 SYNCS.ARRIVE.TRANS64.A1T0 RZ, [UR30+0x128], RZ ;  /* 0x000128ffffff99a7 */ /* 0x000fe2000810001e */
[----:B------:R-:W-:Y:S02]  /*1d80*/  UISETP.GE.AND UP0, UPT, UR50, 0x1, UPT ;  /* 0x000000013200788c */ /* 0x000fe4000bf06270 */
[----:B------:R-:W-:-:S04]  /*1d90*/  SHF.L.U32 R0, R0, 0x1f, RZ ;  /* 0x0000001f00007819 */ /* 0x000fc800000006ff */
[----:B--2---:R1:W2:Y:S03]  /*1da0*/  SYNCS.PHASECHK.TRANS64.TRYWAIT P0, [UR4+0x88], R0 ;  /* 0x00008800ff0075a7 */ /* 0x0042a60008001104 */
[----:B------:R-:W-:Y:S05]  /*1db0*/  BRA.U !UP0, `(.L_x_24) ;  /* 0x0000000508907547 */ /* 0x000fea000b800000 */
[----:B------:R-:W3:Y:S01]  /*1dc0*/  LDCU.128 UR8, c[0x0][0x480] ;  /* 0x00009000ff0877ac */ /* 0x000ee20008000c00 */
[----:B------:R-:W4:Y:S01]  /*1dd0*/  LDCU.128 UR32, c[0x0][0x490] ;  /* 0x00009200ff2077ac */ /* 0x000f220008000c00 */
[----:B------:R-:W1:Y:S01]  /*1de0*/  LDCU.64 UR28, c[0x0][0x4c0] ;  /* 0x00009800ff1c77ac */ /* 0x000e620008000a00 */
[----:B------:R-:W1:Y:S01]  /*1df0*/  LDCU UR13, c[0x0][0x4c8] ;  /* 0x00009900ff0d77ac */ /* 0x000e620008000800 */
[----:B------:R-:W1:Y:S01]  /*1e00*/  LDCU.64 UR16, c[0x0][0x4f0] ;  /* 0x00009e00ff1077ac */ /* 0x000e620008000a00 */
[----:B---3--:R-:W-:Y:S02]  /*1e10*/  UIMAD.WIDE.U32 UR4, UR44, UR9, URZ ;  /* 0x000000092c0472a5 */ /* 0x008fe4000f8e00ff */
[----:B------:R-:W-:Y:S02]  /*1e20*/  UISETP.NE.AND UP0, UPT, UR8, 0x1, UPT ;  /* 0x000000010800788c */ /* 0x000fe4000bf05270 */
[----:B------:R-:W-:Y:S01]  /*1e30*/  USHF.R.U32.HI UR5, URZ, UR10, UR5 ;  /* 0x0000000aff057299 */ /* 0x000fe20008011605 */
[----:B------:R-:W3:Y:S03]  /*1e40*/  LDCU UR9, c[0x0][0x4a0] ;  /* 0x00009400ff0977ac */ /* 0x000ee60008000800 */
[----:B------:R-:W-:-:S02]  /*1e50*/  USEL UR5, UR44, UR5, !UP0 ;  /* 0x000000052c057287 */ /* 0x000fc4000c000000 */
[----:B------:R-:W-:Y:S02]  /*1e60*/  UISETP.NE.AND UP0, UPT, UR11, 0x1, UPT ;  /* 0x000000010b00788c */ /* 0x000fe4000bf05270 */
[----:B----4-:R-:W-:Y:S01]  /*1e70*/  UIMAD.WIDE.U32 UR6, UR5, UR32, URZ ;  /* 0x00000020050672a5 */ /* 0x010fe2000f8e00ff */
[----:B------:R-:W1:Y:S01]  /*1e80*/  LDCU UR10, c[0x0][0x4ec] ;  /* 0x00009d80ff0a77ac */ /* 0x000e620008000800 */
[----:B------:R-:W4:Y:S05]  /*1e90*/  LDCU UR46, c[0x0][0x38c] ;  /* 0x00007180ff2e77ac */ /* 0x000f2a0008000800 */
[----:B------:R-:W-:Y:S01]  /*1ea0*/  UMOV UR4, UR7 ;  /* 0x0000000700047c82 */ /* 0x000fe20008000000 */
[----:B------:R-:W1:Y:S01]  /*1eb0*/  LDCU UR23, c[0x0][0x4cc] ;  /* 0x00009980ff1777ac */ /* 0x000e620008000800 */
[----:B------:R-:W-:Y:S01]  /*1ec0*/  USHF.R.U32.HI UR4, URZ, UR33, UR4 ;  /* 0x00000021ff047299 */ /* 0x000fe20008011604 */
[----:B------:R-:W1:Y:S03]  /*1ed0*/  LDCU.64 UR40, c[0x0][0x390] ;  /* 0x00007200ff2877ac */ /* 0x000e660008000a00 */
[----:B------:R-:W-:-:S02]  /*1ee0*/  USEL UR4, UR5, UR4, !UP0 ;  /* 0x0000000405047287 */ /* 0x000fc4000c000000 */
[----:B------:R-:W-:Y:S02]  /*1ef0*/  UISETP.NE.AND UP0, UPT, UR34, 0x1, UPT ;  /* 0x000000012200788c */ /* 0x000fe4000bf05270 */
[----:B------:R-:W-:Y:S01]  /*1f00*/  UIMAD.WIDE.U32 UR6, UR4, UR35, URZ ;  /* 0x00000023040672a5 */ /* 0x000fe2000f8e00ff */
[----:B------:R-:W1:Y:S01]  /*1f10*/  LDCU.64 UR24, c[0x0][0x4d0] ;  /* 0x00009a00ff1877ac */ /* 0x000e620008000a00 */
[----:B------:R-:W-:-:S05]  /*1f20*/  UIADD3 UR38, UPT, UPT, UR50, UR38, URZ ;  /* 0x0000002632267290 */ /* 0x000fca000fffe0ff */
[----:B------:R-:W-:Y:S01]  /*1f30*/  UMOV UR6, UR7 ;  /* 0x0000000700067c82 */ /* 0x000fe20008000000 */
[----:B------:R-:W-:Y:S02]  /*1f40*/  UIADD3 UR7, UPT, UPT, -UR5, URZ, URZ ;  /* 0x000000ff05077290 */ /* 0x000fe4000fffe1ff */
[----:B---3--:R-:W-:Y:S02]  /*1f50*/  USHF.R.U32.HI UR6, URZ, UR9, UR6 ;  /* 0x00000009ff067299 */ /* 0x008fe40008011606 */
[----:B------:R-:W-:Y:S02]  /*1f60*/  UIMAD UR7, UR8, UR7, UR44 ;  /* 0x00000007080772a4 */ /* 0x000fe4000f8e022c */
[----:B------:R-:W-:Y:S02]  /*1f70*/  USEL UR14, UR4, UR6, !UP0 ;  /* 0x00000006040e7287 */ /* 0x000fe4000c000000 */
[----:B------:R-:W-:Y:S02]  /*1f80*/  UIADD3 UR6, UPT, UPT, -UR4, URZ, URZ ;  /* 0x000000ff04067290 */ /* 0x000fe4000fffe1ff */
[----:B------:R-:W-:-:S02]  /*1f90*/  UIADD3 UR9, UPT, UPT, -UR14, URZ, URZ ;  /* 0x000000ff0e097290 */ /* 0x000fc4000fffe1ff */
[----:B------:R-:W-:Y:S02]  /*1fa0*/  UIMAD UR12, UR11, UR6, UR5 ;  /* 0x000000060b0c72a4 */ /* 0x000fe4000f8e0205 */
[----:B------:R-:W-:Y:S02]  /*1fb0*/  UIMAD UR9, UR34, UR9, UR4 ;  /* 0x00000009220972a4 */ /* 0x000fe4000f8e0204 */
[----:B-1----:R-:W-:Y:S01]  /*1fc0*/  UIMAD UR11, UR7, UR28, UR10 ;  /* 0x0000001c070b72a4 */ /* 0x002fe2000f8e020a */
[----:B------:R-:W1:Y:S02]  /*1fd0*/  LDCU.64 UR4, c[0x0][0x4f8] ;  /* 0x00009f00ff0477ac */ /* 0x000e640008000a00 */
[----:B------:R-:W3:Y:S01]  /*1fe0*/  LDCU UR6, c[0x0][0x500] ;  /* 0x0000a000ff0677ac */ /* 0x000ee20008000800 */
[----:B------:R-:W-:Y:S02]  /*1ff0*/  UIMAD UR12, UR12, UR29, UR16 ;  /* 0x0000001d0c0c72a4 */ /* 0x000fe4000f8e0210 */
[----:B------:R-:W-:Y:S01]  /*2000*/  UIMAD UR13, UR9, UR13, UR17 ;  /* 0x0000000d090d72a4 */ /* 0x000fe2000f8e0211 */
[----:B------:R-:W-:Y:S01]  /*2010*/  UMOV UR37, UR50 ;  /* 0x0000003200257c82 */ /* 0x000fe20008000000 */
[----:B----4-:R-:W-:-:S10]  /*2020*/  UMOV UR7, UR31 ;  /* 0x0000001f00077c82 */ /* 0x010fd40008000000 */
.L_x_29:
[----:B------:R-:W-:Y:S01]  /*2030*/  @!P2 MOV R3, 0x3000 ;  /* 0x000030000003a802 */ /* 0x000fe20000000f00 */
[----:B------:R-:W-:Y:S01]  /*2040*/  ULEA UR9, UR7, UR30, 0x3 ;  /* 0x0000001e07097291 */ /* 0x000fe2000f8e18ff */
[----:B--2---:R-:W-:Y:S11]  /*2050*/  @P0 BRA `(.L_x_25) ;  /* 0x0000000000100947 */ /* 0x004ff60003800000 */
[----:B------:R-:W-:Y:S04]  /*2060*/  MOV R4, UR26 ;  /* 0x0000001a00047c02 */ /* 0x000fe80008000f00 */
[----:B------:R-:W-:Y:S04]  /*2070*/  SHF.L.U32 R4, R4, 0x1f, RZ ;  /* 0x0000001f04047819 */ /* 0x000fe800000006ff */
[----:B------:R-:W2:Y:S02]  /*2080*/  SYNCS.PHASECHK.TRANS64.TRYWAIT P0, [UR9+0x88], R4 ;  /* 0x00008804ff0075a7 */ /* 0x000ea40008001109 */
[----:B--2---:R-:W-:Y:S05]  /*2090*/  @!P0 BRA `(.L_x_26) ;  /* 0x0000005800bc8947 */ /* 0x004fea0003800000 */
.L_x_25:
[----:B------:R4:W-:Y:S01]  /*20a0*/  @!P2 SYNCS.ARRIVE.TRANS64 RZ, [UR9], R3 ;  /* 0x00000003ffffa9a7 */ /* 0x0009e20008000009 */
[----:B------:R-:W-:Y:S04]  /*20b0*/  BSSY.RECONVERGENT B0, `(.L_x_27) ;  /* 0x0000003000007945 */ /* 0x000fe80003800200 */
[----:B------:R-:W-:Y:S05]  /*20c0*/  @P3 BRA `(.L_x_28) ;  /* 0x0000000000043947 */ /* 0x000fea0003800000 */
[----:B-1-3--:R-:W-:Y:S05]  /*20d0*/  BPT.TRAP 0x1 ;  /* 0x000000040000795c */ /* 0x00afea0000300000 */
.L_x_28:
[----:B-1-3--:R-:W-:Y:S05]  /*20e0*/  BSYNC.RECONVERGENT B0 ;  /* 0x0000000000007941 */ /* 0x00afea0003800200 */
.L_x_27:
[----:B------:R-:W-:Y:S02]  /*20f0*/  UIADD3 UR8, UPT, UPT, UR7, 0x1, URZ ;  /* 0x0000000107087890 */ /* 0x000fe4000fffe0ff */
[----:B------:R-:W-:Y:S02]  /*2100*/  UIMAD UR16, UR20, UR23, UR4 ;  /* 0x00000017141072a4 */ /* 0x000fe4000f8e0204 */
[----:B------:R-:W-:Y:S02]  /*2110*/  UISETP.NE.AND UP0, UPT, UR8, 0x11, UPT ;  /* 0x000000110800788c */ /* 0x000fe4000bf05270 */
[----:B------:R-:W-:Y:S02]  /*2120*/  UIMAD UR15, UR21, UR24, UR5 ;  /* 0x00000018150f72a4 */ /* 0x000fe4000f8e0205 */
[----:B------:R-:W-:Y:S02]  /*2130*/  USEL UR10, URZ, 0x1, UP0 ;  /* 0x00000001ff0a7887 */ /* 0x000fe40008000000 */
[----:B------:R-:W-:Y:S02]  /*2140*/  USEL UR31, UR8, URZ, UP0 ;  /* 0x000000ff081f7287 */ /* 0x000fe40008000000 */
[----:B------:R-:W-:Y:S02]  /*2150*/  ULOP3.LUT UR26, UR26, UR10, URZ, 0x3c, !UPT ;  /* 0x0000000a1a1a7292 */ /* 0x000fe4000f8e3cff */
[----:B------:R-:W-:Y:S02]  /*2160*/  ULEA UR8, UR31, UR30, 0x3 ;  /* 0x0000001e1f087291 */ /* 0x000fe4000f8e18ff */
[----:B------:R-:W-:Y:S02]  /*2170*/  ULEA UR18, UR7, UR30, 0xc ;  /* 0x0000001e07127291 */ /* 0x000fe4000f8e60ff */
[----:B------:R-:W-:Y:S01]  /*2180*/  ULEA UR15, UR15, UR16, 0x5 ;  /* 0x000000100f0f7291 */ /* 0x000fe2000f8e28ff */
[----:B--2---:R-:W-:Y:S01]  /*2190*/  MOV R0, UR26 ;  /* 0x0000001a00007c02 */ /* 0x004fe20008000f00 */
[----:B------:R-:W-:Y:S02]  /*21a0*/  UIADD3 UR34, UP0, UPT, UR42, 0x80, URZ ;  /* 0x000000802a227890 */ /* 0x000fe4000ff1e0ff */
[----:B------:R-:W-:Y:S01]  /*21b0*/  USHF.L.U32 UR10, UR27, 0x6, URZ ;  /* 0x000000061b0a7899 */ /* 0x000fe200080006ff */
[----:B------:R-:W-:Y:S01]  /*21c0*/  SHF.L.U32 R0, R0, 0x1f, RZ ;  /* 0x0000001f00007819 */ /* 0x000fe200000006ff */
[----:B------:R-:W-:Y:S02]  /*21d0*/  UIADD3.X UR35, UPT, UPT, URZ, UR43, URZ, UP0, !UPT ;  /* 0x0000002bff237290 */ /* 0x000fe400087fe4ff */
[----:B------:R-:W-:Y:S01]  /*21e0*/  UIADD3 UR32, UP3, UPT, UR42, 0x200, URZ ;  /* 0x000002002a207890 */ /* 0x000fe2000ff7e0ff */
[----:B------:R1:W2:Y:S01]  /*21f0*/  SYNCS.PHASECHK.TRANS64.TRYWAIT P0, [UR8+0x88], R0 ;  /* 0x00008800ff0075a7 */ /* 0x0002a20008001108 */
[----:B------:R-:W-:Y:S02]  /*2200*/  ULEA UR8, UR7, UR30, 0xd ;  /* 0x0000001e07087291 */ /* 0x000fe4000f8e68ff */
[----:B------:R-:W-:Y:S02]  /*2210*/  UIMAD UR7, UR22, UR25, UR6 ;  /* 0x00000019160772a4 */ /* 0x000fe4000f8e0206 */
[----:B------:R-:W-:Y:S02]  /*2220*/  UIADD3 UR8, UPT, UPT, UR8, 0x4400, URZ ;  /* 0x0000440008087890 */ /* 0x000fe4000fffe0ff */
[----:B------:R-:W-:Y:S02]  /*2230*/  ULEA UR7, UR7, UR15, 0xa ;  /* 0x0000000f07077291 */ /* 0x000fe4000f8e50ff */
[----:B------:R-:W-:Y:S02]  /*2240*/  UIADD3.X UR33, UPT, UPT, URZ, UR43, URZ, UP3, !UPT ;  /* 0x0000002bff217290 */ /* 0x000fe40009ffe4ff */
[----:B------:R-:W-:Y:S02]  /*2250*/  UPRMT UR7, UR7, 0x5410, URZ ;  /* 0x0000541007077896 */ /* 0x000fe400080000ff */
[----:B------:R-:W-:Y:S02]  /*2260*/  UIADD3 UR16, UPT, UPT, UR18, 0x26400, URZ ;  /* 0x0002640012107890 */ /* 0x000fe4000fffe0ff */
[----:B------:R-:W-:Y:S02]  /*2270*/  UIADD3 UR36, UPT, UPT, UR20, 0x1, URZ ;  /* 0x0000000114247890 */ /* 0x000fe4000fffe0ff */
[----:B------:R-:W-:Y:S02]  /*2280*/  UIADD3 UR29, UPT, UPT, UR21, 0x1, URZ ;  /* 0x00000001151d7890 */ /* 0x000fe4000fffe0ff */
[----:B------:R-:W-:Y:S01]  /*2290*/  UISETP.NE.AND UP2, UPT, UR36, UR46, UPT ;  /* 0x0000002e2400728c */ /* 0x000fe2000bf45270 */
[----:B------:R3:W-:Y:S01]  /*22a0*/  UTMALDG.5D.IM2COL [UR8], [UR34], UR7 ;  /* 0x00000008220073b4 */ /* 0x0007e20008060007 */
[----:B------:R-:W-:Y:S01]  /*22b0*/  UIADD3 UR28, UPT, UPT, UR22, 0x1, URZ ;  /* 0x00000001161c7890 */ /* 0x000fe2000fffe0ff */
[----:B------:R-:W-:Y:S01]  /*22c0*/  UMOV UR44, 0x0 ;  /* 0x00000000002c7882 */ /* 0x000fe20000000000 */
[----:B------:R-:W-:Y:S01]  /*22d0*/  UMOV UR45, 0x10000000 ;  /* 0x10000000002d7882 */ /* 0x000fe20000000000 */
[----:B------:R-:W-:Y:S01]  /*22e0*/  UMOV UR17, UR9 ;  /* 0x0000000900117c82 */ /* 0x000fe20008000000 */
[----:B------:R-:W-:Y:S02]  /*22f0*/  UMOV UR18, UR10 ;  /* 0x0000000a00127c82 */ /* 0x000fe40008000000 */
[----:B------:R4:W-:Y:S03]  /*2300*/  UTMALDG.5D [UR16], [UR32], desc[UR44] ;  /* 0x00002c10200075b4 */ /* 0x0009e60008021000 */
[----:B------:R-:W-:Y:S04]  /*2310*/  @UP2 UIADD3 UR29, UPT, UPT, UR21, URZ, URZ ;  /* 0x000000ff151d2290 */ /* 0x000fe8000fffe0ff */
[----:B------:R-:W-:Y:S11]  /*2320*/  UISETP.NE.AND UP1, UPT, UR29, UR40, UPT ;  /* 0x000000281d00728c */ /* 0x000ff6000bf25270 */
[----:B------:R-:W-:Y:S04]  /*2330*/  @UP1 UIADD3 UR28, UPT, UPT, UR22, URZ, URZ ;  /* 0x000000ff161c1290 */ /* 0x000fe8000fffe0ff */
[----:B------:R-:W-:Y:S02]  /*2340*/  UISETP.NE.AND UP0, UPT, UR28, UR41, UPT ;  /* 0x000000291c00728c */ /* 0x000fe4000bf05270 */
[----:B---3--:R-:W-:Y:S09]  /*2350*/  UIADD3 UR8, UPT, UPT, UR27, 0x1, URZ ;  /* 0x000000011b087890 */ /* 0x008ff2000fffe0ff */
[----:B------:R-:W-:Y:S02]  /*2360*/  @UP0 UIADD3 UR8, UPT, UPT, UR27, URZ, URZ ;  /* 0x000000ff1b080290 */ /* 0x000fe4000fffe0ff */
[----:B------:R-:W-:Y:S05]  /*2370*/  UIADD3 UR7, UPT, UPT, UR37, -0x1, URZ ;  /* 0xffffffff25077890 */ /* 0x000fea000fffe0ff */
[----:B------:R-:W-:Y:S01]  /*2380*/  UMOV UR27, UR8 ;  /* 0x00000008001b7c82 */ /* 0x000fe20008000000 */
[----:B----4-:R-:W-:Y:S02]  /*2390*/  USEL UR22, UR28, URZ, UP0 ;  /* 0x000000ff1c167287 */ /* 0x010fe40008000000 */
[----:B------:R-:W-:Y:S02]  /*23a0*/  UISETP.GT.U32.AND UP0, UPT, UR37, 0x1, UPT ;  /* 0x000000012500788c */ /* 0x000fe4000bf04070 */
[----:B------:R-:W-:Y:S02]  /*23b0*/  USEL UR20, UR36, URZ, UP2 ;  /* 0x000000ff24147287 */ /* 0x000fe40009000000 */
[----:B------:R-:W-:Y:S01]  /*23c0*/  USEL UR21, UR29, URZ, UP1 ;  /* 0x000000ff1d157287 */ /* 0x000fe20008800000 */
[----:B------:R-:W-:Y:S01]  /*23d0*/  UMOV UR37, UR7 ;  /* 0x0000000700257c82 */ /* 0x000fe20008000000 */
[----:B------:R-:W-:Y:S03]  /*23e0*/  UMOV UR7, UR31 ;  /* 0x0000001f00077c82 */ /* 0x000fe60008000000 */
[----:B-1----:R-:W-:Y:S07]  /*23f0*/  BRA.U UP0, `(.L_x_29) ;  /* 0xfffffffd000c7547 */ /* 0x002fee000b83ffff */
.L_x_24:
[----:B------:R-:W-:Y:S01]  /*2400*/  SHF.L.U32 R3, R2, 0x1f, RZ ;  /* 0x0000001f02037819 */ /* 0x000fe200000006ff */
[----:B------:R-:W-:-:S03]  /*2410*/  NOP ;  /* 0x0000000000007918 */ /* 0x000fc60000000000 */
[----:B--2---:R-:W2:Y:S02]  /*2420*/  SYNCS.PHASECHK.TRANS64.TRYWAIT P0, [UR30+0x130], R3 ;  /* 0x00013003ff0075a7 */ /* 0x004ea4000800111e */
[----:B--2---:R-:W-:Y:S05]  /*2430*/  @!P0 BRA `(.L_x_30) ;  /* 0x0000005400ec8947 */ /* 0x004fea0003800000 */
.L_x_104:
[----:B------:R-:W2:Y:S01]  /*2440*/  LDS.128 R4, [UR30+0x170] ;  /* 0x0001701eff047984 */ /* 0x000ea20008000c00 */
[----:B------:R-:W-:Y:S02]  /*2450*/  UIADD3 UR4, UPT, UPT, UR30, 0x138, URZ ;  /* 0x000001381e047890 */ /* 0x000fe4000fffe0ff */
[----:B------:R-:W-:Y:S01]  /*2460*/  UISETP.GE.AND UP0, UPT, UR39, 0x1, UPT ;  /* 0x000000012700788c */ /* 0x000fe2000bf06270 */
[----:B------:R-:W-:Y:S01]  /*2470*/  @!PT LDS RZ, [RZ] ;  /* 0x00000000fffff984 */ /* 0x000fe20000000800 */
[----:B------:R-:W-:Y:S01]  /*2480*/  @!PT LDS RZ, [RZ] ;  /* 0x00000000fffff984 */ /* 0x000fe20000000800 */
[----:B------:R-:W-:Y:S01]  /*2490*/  @!PT LDS RZ, [RZ] ;  /* 0x00000000fffff984 */ /* 0x000fe20000000800 */
[----:B------:R-:W-:Y:S01]  /*24a0*/  @!PT LDS RZ, [RZ] ;  /* 0x00000000fffff984 */ /* 0x000fe20000000800 */
[----:B------:R3:W-:Y:S06]  /*24b0*/  MEMBAR.ALL.CTA ;  /* 0x0000000000007992 */ /* 0x0007ec0000008000 */
[----:B---3--:R-:W3:Y:S01]  /*24c0*/  FENCE.VIEW.ASYNC.S ;  /* 0x00000000000073c6 */ /* 0x008ee20000000000 */
[----:B------:R-:W-:-:S09]  /*24d0*/  UPRMT UR4, URZ, 0x654, UR4 ;  /* 0x00000654ff047896 */ /* 0x000fd20008000004 */
[----:B---3--:R-:W-:Y:S01]  /*24e0*/  SYNCS.ARRIVE.TRANS64.RED.A1T0 RZ, [UR4], RZ ;  /* 0x000000ffffff79a7 */ /* 0x008fe20008100404 */
[----:B--2---:R-:W-:-:S13]  /*24f0*/  LOP3.LUT P0, RZ, R6, 0x1, RZ, 0xc0, !PT ;  /* 0x0000000106ff7812 */ /* 0x004fda000780c0ff */
[----:B------:R-:W-:Y:S01]  /*2500*/  VOTEU.ANY UP1, P0 ;  /* 0x0000000000ff7886 */ /* 0x000fe20000020100 */
[----:B------:R-:W-:-:S13]  /*2510*/  PLOP3.LUT P0, PT, PT, PT, UP1, 0x80, 0x8 ;  /* 0x000000000008781c */ /* 0x000fda0003f0f018 */
[----:B-1----:R-:W-:Y:S02]  /*2520*/  @P0 MOV R0, R4 ;  /* 0x0000000400000202 */ /* 0x002fe40000000f00 */
[----:B------:R-:W-:Y:S02]  /*2530*/  @P0 LOP3.LUT R4, R5, 0xffff, RZ, 0xc0, !PT ;  /* 0x0000ffff05040812 */ /* 0x000fe400078ec0ff */
[----:B------:R-:W-:Y:S02]  /*2540*/  @P0 R2UR UR6, R0 ;  /* 0x00000000000602ca */ /* 0x000fe400000e0000 */
[----:B------:R-:W-:-:S11]  /*2550*/  @P0 R2UR UR5, R4 ;  /* 0x00000000040502ca */ /* 0x000fd600000e0000 */
[----:B------:R-:W-:Y:S02]  /*2560*/  @UP1 UMOV UR49, UR6 ;  /* 0x0000000600311c82 */ /* 0x000fe40008000000 */
[----:B------:R-:W-:Y:S01]  /*2570*/  @UP1 UMOV UR48, UR5 ;  /* 0x0000000500301c82 */ /* 0x000fe20008000000 */
[----:B------:R-:W-:Y:S05]  /*2580*/  BRA.U !UP0, `(.L_x_31) ;  /* 0x0000000108d47547 */ /* 0x000fea000b800000 */
[----:B------:R-:W1:Y:S01]  /*2590*/  LDCU.128 UR16, c[0x0][0xc10] ;  /* 0x00018200ff1077ac */ /* 0x000e620008000c00 */
[----:B------:R-:W2:Y:S01]  /*25a0*/  LDCU UR20, c[0x0][0xc20] ;  /* 0x00018400ff1477ac */ /* 0x000ea20008000800 */
[----:B------:R-:W3:Y:S01]  /*25b0*/  LDCU UR13, c[0x0][0xc0c] ;  /* 0x00018180ff0d77ac */ /* 0x000ee20008000800 */
[----:B------:R-:W4:Y:S01]  /*25c0*/  LDCU.64 UR14, c[0x0][0xc28] ;  /* 0x00018500ff0e77ac */ /* 0x000f220008000a00 */
[----:B------:R-:W-:Y:S02]  /*25d0*/  UISETP.NE.AND UP3, UPT, UR39, 0x1, UPT ;  /* 0x000000012700788c */ /* 0x000fe4000bf65270 */
[----:B-1----:R-:W-:Y:S02]  /*25e0*/  UIMAD.WIDE.U32 UR4, UR51, UR19, URZ ;  /* 0x00000013330472a5 */ /* 0x002fe4000f8e00ff */
[----:B------:R-:W-:Y:S02]  /*25f0*/  UIMAD.WIDE.U32 UR6, UR52, UR16, URZ ;  /* 0x00000010340672a5 */ /* 0x000fe4000f8e00ff */
[----:B------:R-:W-:-:S02]  /*2600*/  UISETP.NE.AND UP0, UPT, UR18, 0x1, UPT ;  /* 0x000000011200788c */ /* 0x000fc4000bf05270 */
[----:B------:R-:W-:Y:S01]  /*2610*/  UIMAD.WIDE.U32 UR10, UR48, UR19, URZ ;  /* 0x00000013300a72a5 */ /* 0x000fe2000f8e00ff */
[----:B------:R-:W-:Y:S01]  /*2620*/  UMOV UR4, UR5 ;  /* 0x0000000500047c82 */ /* 0x000fe20008000000 */
[----:B---3--:R-:W-:Y:S02]  /*2630*/  UISETP.NE.AND UP2, UPT, UR13, 0x1, UPT ;  /* 0x000000010d00788c */ /* 0x008fe4000bf45270 */
[----:B--2---:R-:W-:Y:S02]  /*2640*/  USHF.R.U32.HI UR5, URZ, UR20, UR4 ;  /* 0x00000014ff057299 */ /* 0x004fe40008011604 */
[----:B------:R-:W-:Y:S01]  /*2650*/  UIMAD.WIDE.U32 UR8, UR49, UR16, URZ ;  /* 0x00000010310872a5 */ /* 0x000fe2000f8e00ff */
[----:B------:R-:W-:Y:S01]  /*2660*/  UMOV UR4, UR7 ;  /* 0x0000000700047c82 */ /* 0x000fe20008000000 */
[----:B------:R-:W-:Y:S02]  /*2670*/  USEL UR5, UR51, UR5, !UP0 ;  /* 0x0000000533057287 */ /* 0x000fe4000c000000 */
[----:B------:R-:W-:-:S02]  /*2680*/  USHF.R.U32.HI UR4, URZ, UR17, UR4 ;  /* 0x00000011ff047299 */ /* 0x000fc40008011604 */
[----:B----4-:R-:W-:Y:S02]  /*2690*/  UIMAD.WIDE.U32 UR6, UR5, UR14, URZ ;  /* 0x0000000e050672a5 */ /* 0x010fe4000f8e00ff */
[----:B------:R-:W-:Y:S01]  /*26a0*/  USEL UR12, UR52, UR4, !UP2 ;  /* 0x00000004340c7287 */ /* 0x000fe2000d000000 */
[----:B------:R-:W-:Y:S02]  /*26b0*/  UMOV UR8, UR9 ;  /* 0x0000000900087c82 */ /* 0x000fe40008000000 */
[----:B------:R-:W-:Y:S01]  /*26c0*/  UMOV UR4, UR11 ;  /* 0x0000000b00047c82 */ /* 0x000fe20008000000 */
[----:B------:R-:W-:Y:S01]  /*26d0*/  UIMAD.WIDE.U32 UR10, UR12, UR14, URZ ;  /* 0x0000000e0c0a72a5 */ /* 0x000fe2000f8e00ff */
[----:B------:R-:W-:Y:S01]  /*26e0*/  UMOV UR6, UR7 ;  /* 0x0000000700067c82 */ /* 0x000fe20008000000 */
[----:B------:R-:W-:Y:S02]  /*26f0*/  USHF.R.U32.HI UR4, URZ, UR20, UR4 ;  /* 0x00000014ff047299 */ /* 0x000fe40008011604 */
[----:B------:R-:W-:-:S02]  /*2700*/  @UP3 USHF.R.U32.HI UR5, URZ, UR15, UR6 ;  /* 0x0000000fff053299 */ /* 0x000fc40008011606 */
[----:B------:R-:W-:Y:S01]  /*2710*/  USHF.R.U32.HI UR17, URZ, UR17, UR8 ;  /* 0x00000011ff117299 */ /* 0x000fe20008011608 */
[----:B------:R-:W-:Y:S01]  /*2720*/  UMOV UR6, UR11 ;  /* 0x0000000b00067c82 */ /* 0x000fe20008000000 */
[----:B------:R-:W-:Y:S02]  /*2730*/  USEL UR4, UR48, UR4, !UP0 ;  /* 0x0000000430047287 */ /* 0x000fe4000c000000 */
[----:B------:R-:W-:Y:S02]  /*2740*/  @UP3 USHF.R.U32.HI UR12, URZ, UR15, UR6 ;  /* 0x0000000fff0c3299 */ /* 0x000fe40008011606 */
[----:B------:R-:W-:Y:S02]  /*2750*/  UIMAD UR6, UR39, UR5, URZ ;  /* 0x00000005270672a4 */ /* 0x000fe4000f8e02ff */
[----:B------:R-:W-:Y:S02]  /*2760*/  USEL UR5, UR49, UR17, !UP2 ;  /* 0x0000001131057287 */ /* 0x000fe4000d000000 */
[----:B------:R-:W-:-:S02]  /*2770*/  UIMAD UR8, UR39, UR12, URZ ;  /* 0x0000000c270872a4 */ /* 0x000fc4000f8e02ff */
[----:B------:R-:W-:Y:S02]  /*2780*/  UISETP.GE.AND UP0, UPT, UR4, UR6, UPT ;  /* 0x000000060400728c */ /* 0x000fe4000bf06270 */
[----:B------:R-:W-:Y:S02]  /*2790*/  UIMAD.WIDE.U32 UR6, UR4, UR14, URZ ;  /* 0x0000000e040672a5 */ /* 0x000fe4000f8e00ff */
[----:B------:R-:W-:Y:S02]  /*27a0*/  UISETP.GE.OR UP0, UPT, UR5, UR8, UP0 ;  /* 0x000000080500728c */ /* 0x000fe40008706670 */
[----:B------:R-:W-:Y:S02]  /*27b0*/  UIMAD.WIDE.U32 UR8, UR5, UR14, URZ ;  /* 0x0000000e050872a5 */ /* 0x000fe4000f8e00ff */
[----:B------:R-:W-:Y:S01]  /*27c0*/  UIADD3 UR10, UPT, UPT, -UR4, URZ, URZ ;  /* 0x000000ff040a7290 */ /* 0x000fe2000fffe1ff */
[----:B------:R-:W-:Y:S02]  /*27d0*/  UMOV UR6, UR7 ;  /* 0x0000000700067c82 */ /* 0x000fe40008000000 */
[----:B------:R-:W-:-:S02]  /*27e0*/  USHF.R.U32.HI UR6, URZ, UR15, UR6 ;  /* 0x0000000fff067299 */ /* 0x000fc40008011606 */
[----:B------:R-:W-:Y:S02]  /*27f0*/  UIMAD UR10, UR18, UR10, UR48 ;  /* 0x0000000a120a72a4 */ /* 0x000fe4000f8e0230 */
[----:B------:R-:W-:Y:S01]  /*2800*/  USEL UR6, UR4, UR6, !UP3 ;  /* 0x0000000604067287 */ /* 0x000fe2000d800000 */
[----:B------:R-:W-:Y:S01]  /*2810*/  @!UP0 UMOV UR7, UR9 ;  /* 0x0000000900078c82 */ /* 0x000fe20008000000 */
[----:B------:R-:W-:Y:S02]  /*2820*/  UIADD3 UR9, UPT, UPT, -UR5, URZ, URZ ;  /* 0x000000ff05097290 */ /* 0x000fe4000fffe1ff */
[----:B------:R-:W-:Y:S02]  /*2830*/  @!UP0 USHF.R.U32.HI UR7, URZ, UR15, UR7 ;  /* 0x0000000fff078299 */ /* 0x000fe40008011607 */
[----:B------:R-:W-:Y:S02]  /*2840*/  UIADD3 UR8, UPT, UPT, -UR6, URZ, URZ ;  /* 0x000000ff06087290 */ /* 0x000fe4000fffe1ff */
[----:B------:R-:W-:-:S02]  /*2850*/  @!UP0 USEL UR7, UR5, UR7, !UP3 ;  /* 0x0000000705078287 */ /* 0x000fc4000d800000 */
[----:B------:R-:W-:Y:S02]  /*2860*/  UIMAD UR8, UR39, UR8, UR4 ;  /* 0x00000008270872a4 */ /* 0x000fe4000f8e0204 */
[----:B------:R-:W-:Y:S02]  /*2870*/  @!UP0 UIADD3 UR6, UPT, UPT, UR6, -UR7, URZ ;  /* 0x8000000706068290 */ /* 0x000fe4000fffe0ff */
[----:B------:R-:W-:Y:S02]  /*2880*/  @!UP0 UIMAD UR7, UR8, UR12, UR7 ;  /* 0x0000000c080782a4 */ /* 0x000fe4000f8e0207 */
[----:B------:R-:W-:Y:S02]  /*2890*/  @!UP0 UIMAD UR4, UR39, UR6, UR5 ;  /* 0x00000006270482a4 */ /* 0x000fe4000f8e0205 */
[----:B------:R-:W-:Y:S02]  /*28a0*/  UIMAD UR6, UR13, UR9, UR49 ;  /* 0x000000090d0672a4 */ /* 0x000fe4000f8e0231 */
[----:B------:R-:W-:Y:S01]  /*28b0*/  UIMAD UR48, UR4, UR18, UR10 ;  /* 0x00000012043072a4 */ /* 0x000fe2000f8e020a */
[----:B------:R-:W-:-:S02]  /*28c0*/  @!UP0 UMOV UR5, UR7 ;  /* 0x0000000700058c82 */ /* 0x000fc40008000000 */
[----:B------:R-:W-:-:S12]  /*28d0*/  UIMAD UR49, UR5, UR13, UR6 ;  /* 0x0000000d053172a4 */ /* 0x000fd8000f8e0206 */
.L_x_31:
        /* <DEDUP_REMOVED lines=20> */
.L_x_32:
[----:B------:R-:W-:Y:S01]  /*2a20*/  R2UR UR5, R132 ;  /* 0x00000000840572ca */ /* 0x000fe200000e0000 */
[----:B------:R-:W-:Y:S01]  /*2a30*/  UMOV UR36, UR38 ;  /* 0x0000002600247c82 */ /* 0x000fe20008000000 */
[----:B------:R-:W-:Y:S02]  /*2a40*/  R2UR UR4, R131 ;  /* 0x00000000830472ca */ /* 0x000fe400000e0000 */
[----:B------:R-:W-:Y:S02]  /*2a50*/  PLOP3.LUT P1, PT, PT, PT, PT, 0x80, 0x8 ;  /* 0x000000000008781c */ /* 0x000fe40003f2f070 */
[----:B------:R-:W-:-:S07]  /*2a60*/  LOP3.LUT R2, R2, 0x1, RZ, 0x3c, !PT ;  /* 0x0000000102027812 */ /* 0x000fce00078e3cff */
[----:B------:R-:W-:Y:S02]  /*2a70*/  UIADD3 UR44, UPT, UPT, UR49, UR5, URZ ;  /* 0x00000005312c7290 */ /* 0x000fe4000fffe0ff */
[----:B------:R-:W-:Y:S01]  /*2a80*/  UIADD3 UR45, UPT, UPT, UR48, UR4, URZ ;  /* 0x00000004302d7290 */ /* 0x000fe2000fffe0ff */
[----:B------:R-:W-:Y:S11]  /*2a90*/  BRA.U UP1, `(.L_x_33) ;  /* 0xffffffe901d87547 */ /* 0x000ff6000b83ffff */
[----:B------:R-:W-:Y:S01]  /*2aa0*/  UIADD3 UR30, UPT, UPT, UR30, 0x88, URZ ;  /* 0x000000881e1e7890 */ /* 0x000fe2000fffe0ff */
[----:B------:R-:W-:-:S03]  /*2ab0*/  MOV R2, UR26 ;  /* 0x0000001a00027c02 */ /* 0x000fc60008000f00 */
[----:B------:R-:W-:Y:S01]  /*2ac0*/  ULEA UR4, UR31, UR30, 0x3 ;  /* 0x0000001e1f047291 */ /* 0x000fe2000f8e18ff */
[----:B------:R-:W-:-:S08]  /*2ad0*/  SHF.L.U32 R2, R2, 0x1f, RZ ;  /* 0x0000001f02027819 */ /* 0x000fd000000006ff */
[----:B------:R-:W1:Y:S02]  /*2ae0*/  SYNCS.PHASECHK.TRANS64.TRYWAIT P0, [UR4], R2 ;  /* 0x00000002ff0075a7 */ /* 0x000e640008001104 */
[----:B-1----:R-:W-:Y:S05]  /*2af0*/  @!P0 BRA `(.L_x_34) ;  /* 0x0000005000548947 */ /* 0x002fea0003800000 */
.L_x_106:
[----:B------:R-:W-:-:S04]  /*2b00*/  UIADD3 UR4, UPT, UPT, UR31, 0x1, URZ ;  /* 0x000000011f047890 */ /* 0x000fc8000fffe0ff */
[----:B------:R-:W-:-:S04]  /*2b10*/  UISETP.NE.AND UP0, UPT, UR4, 0x11, UPT ;  /* 0x000000110400788c */ /* 0x000fc8000bf05270 */
[----:B------:R-:W-:Y:S02]  /*2b20*/  USEL UR5, URZ, 0x1, UP0 ;  /* 0x00000001ff057887 */ /* 0x000fe40008000000 */
[----:B------:R-:W-:Y:S02]  /*2b30*/  USEL UR4, UR4, URZ, UP0 ;  /* 0x000000ff04047287 */ /* 0x000fe40008000000 */
[----:B------:R-:W-:Y:S02]  /*2b40*/  ULOP3.LUT UR6, UR26, UR5, URZ, 0x3c, !UPT ;  /* 0x000000051a067292 */ /* 0x000fe4000f8e3cff */
[----:B------:R-:W-:-:S04]  /*2b50*/  ULEA UR5, UR4, UR30, 0x3 ;  /* 0x0000001e04057291 */ /* 0x000fc8000f8e18ff */
[----:B-1----:R-:W-:-:S04]  /*2b60*/  MOV R2, UR6 ;  /* 0x0000000600027c02 */ /* 0x002fc80008000f00 */
[----:B------:R-:W-:-:S04]  /*2b70*/  SHF.L.U32 R2, R2, 0x1f, RZ ;  /* 0x0000001f02027819 */ /* 0x000fc800000006ff */
[----:B------:R-:W1:Y:S02]  /*2b80*/  SYNCS.PHASECHK.TRANS64.TRYWAIT P0, [UR5], R2 ;  /* 0x00000002ff0075a7 */ /* 0x000e640008001105 */
[----:B-1----:R-:W-:Y:S05]  /*2b90*/  @!P0 BRA `(.L_x_35) ;  /* 0x0000005000448947 */ /* 0x002fea0003800000 */
.L_x_108:
        /* <DEDUP_REMOVED lines=10> */
.L_x_110:
        /* <DEDUP_REMOVED lines=10> */
.L_x_112:
        /* <DEDUP_REMOVED lines=10> */
.L_x_114:
        /* <DEDUP_REMOVED lines=10> */
.L_x_116:
        /* <DEDUP_REMOVED lines=10> */
.L_x_118:
        /* <DEDUP_REMOVED lines=10> */
.L_x_120:
        /* <DEDUP_REMOVED lines=10> */
.L_x_122:
        /* <DEDUP_REMOVED lines=10> */
.L_x_124:
        /* <DEDUP_REMOVED lines=10> */
.L_x_126:
        /* <DEDUP_REMOVED lines=10> */
.L_x_128:
        /* <DEDUP_REMOVED lines=10> */
.L_x_130:
        /* <DEDUP_REMOVED lines=10> */
.L_x_132:
        /* <DEDUP_REMOVED lines=10> */
.L_x_134:
        /* <DEDUP_REMOVED lines=10> */
.L_x_136:
[----:B------:R-:W-:-:S04]  /*3460*/  UIADD3 UR4, UPT, UPT, UR4, 0x1, URZ ;  /* 0x0000000104047890 */ /* 0x000fc8000fffe0ff */
[----:B------:R-:W-:-:S04]  /*3470*/  UISETP.NE.AND UP0, UPT, UR4, 0x11, UPT ;  /* 0x000000110400788c */ /* 0x000fc8000bf05270 */
[----:B------:R-:W-:Y:S02]  /*3480*/  USEL UR5, URZ, 0x1, UP0 ;  /* 0x00000001ff057887 */ /* 0x000fe40008000000 */
[----:B------:R-:W-:Y:S02]  /*3490*/  USEL UR4, UR4, URZ, UP0 ;  /* 0x000000ff04047287 */ /* 0x000fe40008000000 */
[----:B------:R-:W-:Y:S02]  /*34a0*/  ULOP3.LUT UR5, UR6, UR5, URZ, 0x3c, !UPT ;  /* 0x0000000506057292 */ /* 0x000fe4000f8e3cff */
[----:B------:R-:W-:-:S04]  /*34b0*/  ULEA UR4, UR4, UR30, 0x3 ;  /* 0x0000001e04047291 */ /* 0x000fc8000f8e18ff */
[----:B-1----:R-:W-:Y:S02]  /*34c0*/  IMAD.U32 R2, RZ, RZ, UR5 ;  /* 0x00000005ff027e24 */ /* 0x002fe4000f8e00ff */
[----:B------:R-:W-:-:S03]  /*34d0*/  MOV R0, UR4 ;  /* 0x0000000400007c02 */ /* 0x000fc60008000f00 */
[----:B------:R-:W-:-:S07]  /*34e0*/  SHF.L.U32 R2, R2, 0x1f, RZ ;  /* 0x0000001f02027819 */ /* 0x000fce00000006ff */
.L_x_50:
[----:B-1----:R1:W2:Y:S02]  /*34f0*/  SYNCS.PHASECHK.TRANS64.TRYWAIT P0, [R0+URZ], R2 ;  /* 0x00000002000075a7 */ /* 0x0022a400080011ff */
[----:B--2---:R-:W-:Y:S05]  /*3500*/  @!P0 NANOSLEEP.SYNCS 0x989680 ;  /* 0x009896800000895d */ /* 0x004fea0003900000 */
[----:B------:R-:W2:Y:S02]  /*3510*/  @!P0 SYNCS.PHASECHK.TRANS64 P0, [R0+URZ], R2 ;  /* 0x00000002000085a7 */ /* 0x000ea400080010ff */
[----:B--2---:R-:W-:Y:S05]  /*3520*/  @P0 EXIT ;  /* 0x000000000000094d */ /* 0x004fea0003800000 */
[----:B------:R-:W-:Y:S05]  /*3530*/  BRA `(.L_x_50) ;  /* 0xfffffffc00ec7947 */ /* 0x000fea000383ffff */
.L_x_17:
[----:B------:R-:W2:Y:S02]  /*3540*/  S2UR UR4, SR_CgaCtaId ;  /* 0x00000000000479c3 */ /* 0x000ea40000008800 */
[----:B--2---:R-:W-:-:S04]  /*3550*/  UISETP.NE.AND UP0, UPT, UR4, URZ, UPT ;  /* 0x000000ff0400728c */ /* 0x004fc8000bf05270 */
[----:B------:R-:W-:-:S09]  /*3560*/  UISETP.NE.OR UP0, UPT, UR15, 0x1, UP0 ;  /* 0x000000010f00788c */ /* 0x000fd20008705670 */
[----:B------:R-:W-:Y:S05]  /*3570*/  BRA.U UP0, `(.L_x_51) ;  /* 0x0000000100b47547 */ /* 0x000fea000b800000 */
[----:B------:R-:W2:Y:S01]  /*3580*/  S2UR UR5, SR_CgaCtaId ;  /* 0x00000000000579c3 */ /* 0x000ea20000008800 */
[----:B------:R-:W-:Y:S01]  /*3590*/  UMOV UR4, 0x400 ;  /* 0x0000040000047882 */ /* 0x000fe20000000000 */
[----:B------:R-:W-:Y:S01]  /*35a0*/  HFMA2 R3, -RZ, RZ, 0, 5.9604644775390625e-08 ;  /* 0x00000001ff037431 */ /* 0x000fe200000001ff */
[----:B------:R-:W-:Y:S01]  /*35b0*/  ISETP.NE.AND P0, PT, R0, RZ, PT ;  /* 0x000000ff0000720c */ /* 0x000fe20003f05270 */
[----:B------:R-:W-:Y:S01]  /*35c0*/  IMAD.MOV.U32 R8, RZ, RZ, RZ ;  /* 0x000000ffff087224 */ /* 0x000fe200078e00ff */
[----:B--2---:R-:W-:-:S04]  /*35d0*/  ULEA UR4, UR5, UR4, 0x18 ;  /* 0x0000000405047291 */ /* 0x004fc8000f8ec0ff */
[----:B------:R-:W-:Y:S02]  /*35e0*/  UIADD3 UR5, UPT, UPT, UR4, 0x138, URZ ;  /* 0x0000013804057890 */ /* 0x000fe4000fffe0ff */
[----:B------:R-:W-:Y:S02]  /*35f0*/  UIADD3 UR8, UPT, UPT, UR4, 0x130, URZ ;  /* 0x0000013004087890 */ /* 0x000fe4000fffe0ff */
[----:B------:R-:W-:-:S12]  /*3600*/  UPRMT UR5, URZ, 0x654, UR5 ;  /* 0x00000654ff057896 */ /* 0x000fd80008000005 */
.L_x_54:
[----:B------:R-:W-:Y:S01]  /*3610*/  SHF.L.U32 R6, R3, 0x1f, RZ ;  /* 0x0000001f03067819 */ /* 0x000fe200000006ff */
[----:B------:R-:W-:Y:S02]  /*3620*/  IMAD.U32 R4, RZ, RZ, UR8 ;  /* 0x00000008ff047e24 */ /* 0x000fe4000f8e00ff */
[----:B------:R-:W-:Y:S01]  /*3630*/  @!P0 IMAD.MOV.U32 R5, RZ, RZ, 0x10 ;  /* 0x00000010ff058424 */ /* 0x000fe200078e00ff */
[----:B------:R-:W2:Y:S02]  /*3640*/  SYNCS.PHASECHK.TRANS64.TRYWAIT P1, [UR4+0x138], R6 ;  /* 0x00013806ff0075a7 */ /* 0x000ea40008021104 */
[----:B------:R-:W-:-:S04]  /*3650*/  PRMT R4, R0, 0x654, R4 ;  /* 0x0000065400047816 */ /* 0x000fc80000000004 */
[----:B------:R-:W-:Y:S01]  /*3660*/  SEL R2, R4, R2, !P0 ;  /* 0x0000000204027207 */ /* 0x000fe20004000000 */
[----:B--2---:R-:W-:Y:S06]  /*3670*/  @!P1 BRA `(.L_x_52) ;  /* 0x0000004800f49947 */ /* 0x004fec0003800000 */
.L_x_138:
[----:B------:R-:W-:Y:S01]  /*3680*/  UIADD3 UR6, UPT, UPT, UR4, 0x170, URZ ;  /* 0x0000017004067890 */ /* 0x000fe2000fffe0ff */
[----:B------:R3:W-:Y:S01]  /*3690*/  @!P0 SYNCS.ARRIVE.TRANS64.RED RZ, [R2+URZ], R5 ;  /* 0x0000000502ff89a7 */ /* 0x0007e200080004ff */
[----:B------:R-:W-:Y:S01]  /*36a0*/  UIADD3 UR7, UPT, UPT, UR4, 0x130, URZ ;  /* 0x0000013004077890 */ /* 0x000fe2000fffe0ff */
[----:B------:R-:W-:-:S08]  /*36b0*/  LOP3.LUT R3, R3, 0x1, RZ, 0x3c, !PT ;  /* 0x0000000103037812 */ /* 0x000fd000078e3cff */
[----:B------:R-:W-:Y:S06]  /*36c0*/  UGETNEXTWORKID.BROADCAST [UR6], [UR7] ;  /* 0x00000000060073ca */ /* 0x000fec0008000100 */
[----:B---3--:R-:W-:-:S04]  /*36d0*/  SHF.L.U32 R5, R8, 0x1f, RZ ;  /* 0x0000001f08057819 */ /* 0x008fc800000006ff */
[----:B------:R-:W3:Y:S02]  /*36e0*/  SYNCS.PHASECHK.TRANS64.TRYWAIT P1, [UR4+0x130], R5 ;  /* 0x00013005ff0075a7 */ /* 0x000ee40008021104 */
[----:B---3--:R-:W-:Y:S05]  /*36f0*/  @!P1 BRA `(.L_x_53) ;  /* 0x0000004800ec9947 */ /* 0x008fea0003800000 */
.L_x_140:
[----:B--2---:R-:W2:Y:S01]  /*3700*/  LDS.128 R4, [UR4+0x170] ;  /* 0x00017004ff047984 */ /* 0x004ea20008000c00 */
[----:B------:R-:W-:Y:S01]  /*3710*/  LOP3.LUT R8, R8, 0x1, RZ, 0x3c, !PT ;  /* 0x0000000108087812 */ /* 0x000fe200078e3cff */
[----:B------:R-:W-:Y:S01]  /*3720*/  @!PT LDS RZ, [RZ] ;  /* 0x00000000fffff984 */ /* 0x000fe20000000800 */
[----:B------:R-:W-:Y:S01]  /*3730*/  @!PT LDS RZ, [RZ] ;  /* 0x00000000fffff984 */ /* 0x000fe20000000800 */
[----:B------:R-:W-:Y:S01]  /*3740*/  @!PT LDS RZ, [RZ] ;  /* 0x00000000fffff984 */ /* 0x000fe20000000800 */
[----:B------:R-:W-:Y:S01]  /*3750*/  @!PT LDS RZ, [RZ] ;  /* 0x00000000fffff984 */ /* 0x000fe20000000800 */
[----:B------:R3:W-:Y:S06]  /*3760*/  MEMBAR.ALL.CTA ;  /* 0x0000000000007992 */ /* 0x0007ec0000008000 */
[----:B---3--:R-:W3:Y:S02]  /*3770*/  FENCE.VIEW.ASYNC.S ;  /* 0x00000000000073c6 */ /* 0x008ee40000000000 */
[----:B---3--:R-:W-:Y:S01]  /*3780*/  SYNCS.ARRIVE.TRANS64.RED.A1T0 RZ, [UR5], RZ ;  /* 0x000000ffffff79a7 */ /* 0x008fe20008100405 */
[----:B--2---:R-:W-:-:S13]  /*3790*/  LOP3.LUT P1, RZ, R6, 0x1, RZ, 0xc0, !PT ;  /* 0x0000000106ff7812 */ /* 0x004fda000782c0ff */
[----:B------:R-:W-:Y:S05]  /*37a0*/  @P1 BRA `(.L_x_54) ;  /* 0xfffffffc00981947 */ /* 0x000fea000383ffff */
[----:B------:R-:W-:-:S04]  /*37b0*/  SHF.L.U32 R0, R3, 0x1f, RZ ;  /* 0x0000001f03007819 */ /* 0x000fc800000006ff */
[----:B------:R-:W2:Y:S02]  /*37c0*/  SYNCS.PHASECHK.TRANS64 P0, [UR4+0x138], R0 ;  /* 0x00013800ff0075a7 */ /* 0x000ea40008001004 */
[----:B-12---:R-:W-:Y:S05]  /*37d0*/  @P0 EXIT ;  /* 0x000000000000094d */ /* 0x006fea0003800000 */
[----:B------:R-:W-:-:S07]  /*37e0*/  MOV R0, UR4 ;  /* 0x0000000400007c02 */ /* 0x000fce0008000f00 */
.L_x_55:
[----:B-1----:R-:W-:-:S04]  /*37f0*/  SHF.L.U32 R2, R3, 0x1f, RZ ;  /* 0x0000001f03027819 */ /* 0x002fc800000006ff */
[----:B------:R1:W2:Y:S03]  /*3800*/  SYNCS.PHASECHK.TRANS64.TRYWAIT P0, [R0+URZ+0x138], R2 ;  /* 0x00013802000075a7 */ /* 0x0002a600080011ff */
[----:B--2---:R-:W-:Y:S05]  /*3810*/  @!P0 NANOSLEEP.SYNCS 0x989680 ;  /* 0x009896800000895d */ /* 0x004fea0003900000 */
[----:B------:R-:W2:Y:S02]  /*3820*/  @!P0 SYNCS.PHASECHK.TRANS64 P0, [R0+URZ+0x138], R2 ;  /* 0x00013802000085a7 */ /* 0x000ea400080010ff */
[----:B--2---:R-:W-:Y:S05]  /*3830*/  @P0 EXIT ;  /* 0x000000000000094d */ /* 0x004fea0003800000 */
[----:B------:R-:W-:Y:S05]  /*3840*/  BRA `(.L_x_55) ;  /* 0xfffffffc00e87947 */ /* 0x000fea000383ffff */
.L_x_51:
[----:B------:R-:W-:-:S09]  /*3850*/  UISETP.NE.AND UP0, UPT, UR15, URZ, UPT ;  /* 0x000000ff0f00728c */ /* 0x000fd2000bf05270 */
[----:B------:R-:W-:Y:S05]  /*3860*/  BRA.U UP0, `(.L_x_56) ;  /* 0x0000000d00487547 */ /* 0x000fea000b800000 */
[----:B------:R-:W2:Y:S01]  /*3870*/  S2UR UR7, SR_CgaCtaId ;  /* 0x00000000000779c3 */ /* 0x000ea20000008800 */
[----:B------:R-:W-:Y:S01]  /*3880*/  UMOV UR4, 0x40 ;  /* 0x0000004000047882 */ /* 0x000fe20000000000 */
[----:B------:R-:W-:Y:S01]  /*3890*/  NOP ;  /* 0x0000000000007918 */ /* 0x000fe20000000000 */
[----:B------:R-:W-:Y:S01]  /*38a0*/  UMOV UR6, 0x400 ;  /* 0x0000040000067882 */ /* 0x000fe20000000000 */
[----:B--2---:R-:W-:Y:S02]  /*38b0*/  ULEA UR5, UR7, UR4, 0x18 ;  /* 0x0000000407057291 */ /* 0x004fe4000f8ec0ff */
[----:B------:R-:W-:-:S07]  /*38c0*/  ULEA UR6, UR7, UR6, 0x18 ;  /* 0x0000000607067291 */ /* 0x000fce000f8ec0ff */
[----:B------:R-:W2:Y:S02]  /*38d0*/  LDS.U8 R0, [UR5+0x1c] ;  /* 0x00001c05ff007984 */ /* 0x000ea40008000000 */
[----:B--2---:R-:W-:-:S13]  /*38e0*/  ISETP.NE.AND P0, PT, R0, RZ, PT ;  /* 0x000000ff0000720c */ /* 0x004fda0003f05270 */
[----:B------:R-:W-:Y:S05]  /*38f0*/  @P0 BRA `(.L_x_57) ;  /* 0x0000000000580947 */ /* 0x000fea0003800000 */
[----:B------:R-:W-:-:S13]  /*3900*/  ELECT P0, URZ, PT ;  /* 0x0000000000ff782f */ /* 0x000fda0003800000 */
[----:B------:R-:W-:Y:S05]  /*3910*/  @!P0 BRA `(.L_x_58) ;  /* 0x0000000000608947 */ /* 0x000fea0003800000 */
[----:B------:R-:W-:Y:S01]  /*3920*/  UMOV UR4, 0x10 ;  /* 0x0000001000047882 */ /* 0x000fe20000000000 */
[----:B------:R-:W-:Y:S01]  /*3930*/  HFMA2 R0, -RZ, RZ, 0, 5.9604644775390625e-08 ;  /* 0x00000001ff007431 */ /* 0x000fe200000001ff */
[----:B------:R-:W-:-:S03]  /*3940*/  MOV R2, 0xffff ;  /* 0x0000ffff00027802 */ /* 0x000fc60000000f00 */
[----:B------:R-:W-:Y:S04]  /*3950*/  DEPBAR.LE SB2, 0x36 ;  /* 0x0000ad800000791a */ /* 0x000fe80000000000 */
[----:B------:R-:W2:Y:S02]  /*3960*/  UTCATOMSWS.FIND_AND_SET.ALIGN UP0, UR4, UR4 ;  /* 0x00000004000475e3 */ /* 0x000ea40008000800 */
[----:B--2---:R-:W-:Y:S01]  /*3970*/  MOV R3, UR4 ;  /* 0x0000000400037c02 */ /* 0x004fe20008000f00 */
[----:B------:R-:W-:Y:S06]  /*3980*/  BRA.U UP0, `(.L_x_59) ;  /* 0x0000000100187547 */ /* 0x000fec000b800000 */
.L_x_60:
[----:B------:R-:W-:Y:S05]  /*3990*/  NANOSLEEP 0x64 ;  /* 0x000000640000795d */ /* 0x000fea0003800000 */
[----:B------:R-:W-:-:S05]  /*39a0*/  UMOV UR4, 0x10 ;  /* 0x0000001000047882 */ /* 0x000fca0000000000 */
[----:B------:R-:W-:Y:S04]  /*39b0*/  DEPBAR.LE SB2, 0x36 ;  /* 0x0000ad800000791a */ /* 0x000fe80000000000 */
[----:B------:R-:W2:Y:S02]  /*39c0*/  UTCATOMSWS.FIND_AND_SET.ALIGN UP0, UR4, UR4 ;  /* 0x00000004000475e3 */ /* 0x000ea40008000800 */
[----:B--2---:R-:W-:Y:S01]  /*39d0*/  MOV R3, UR4 ;  /* 0x0000000400037c02 */ /* 0x004fe20008000f00 */
[----:B------:R-:W-:Y:S05]  /*39e0*/  BRA.U !UP0, `(.L_x_60) ;  /* 0xfffffffd08e87547 */ /* 0x000fea000b83ffff */
.L_x_59:
[-C--:B------:R-:W-:Y:S02]  /*39f0*/  SHF.L.U32 R2, R2, R3.reuse, RZ ;  /* 0x0000000302027219 */ /* 0x080fe400000006ff */
[----:B------:R-:W-:Y:S01]  /*3a00*/  SHF.L.U32 R0, R0, R3, RZ ;  /* 0x0000000300007219 */ /* 0x000fe200000006ff */
[----:B------:R-:W-:Y:S02]  /*3a10*/  IMAD.SHL.U32 R3, R3, 0x20, RZ ;  /* 0x0000002003037824 */ /* 0x000fe400078e00ff */
[----:B------:R2:W-:Y:S04]  /*3a20*/  ATOMS.OR RZ, [UR5+0x14], R2 ;  /* 0x00001402ffff798c */ /* 0x0005e8000b000005 */
[----:B------:R2:W-:Y:S04]  /*3a30*/  ATOMS.OR RZ, [UR5+0x18], R0 ;  /* 0x00001800ffff798c */ /* 0x0005e8000b000005 */
[----:B------:R2:W-:Y:S01]  /*3a40*/  STS [UR6+0x180], R3 ;  /* 0x00018003ff007988 */ /* 0x0005e20008000806 */
[----:B------:R-:W-:Y:S05]  /*3a50*/  BRA `(.L_x_58) ;  /* 0x0000000000107947 */ /* 0x000fea0003800000 */
.L_x_57:
[----:B------:R-:W-:Y:S02]  /*3a60*/  MOV R0, 0xffffffff ;  /* 0xffffffff00007802 */ /* 0x000fe40000000f00 */
[----:B------:R-:W-:-:S03]  /*3a70*/  MOV R2, 0x3aa0 ;  /* 0x00003aa000027802 */ /* 0x000fc60000000f00 */
[----:B------:R2:W-:Y:S04]  /*3a80*/  STS [UR6+0x180], R0 ;  /* 0x00018000ff007988 */ /* 0x0005e80008000806 */
[----:B-12--5:R-:W-:Y:S05]  /*3a90*/  CALL.REL.NOINC `($__internal_1_$__cuda_sm10x_tcgen05_guardrail_trap_phase_invalid_during_alloc) ;  /* 0x0000004c002c7944 */ /* 0x026fea0003c00000 */
.L_x_58:
[----:B------:R-:W-:Y:S05]  /*3aa0*/  WARPSYNC.ALL ;  /* 0x0000000000007948 */ /* 0x000fea0003800000 */
[----:B------:R-:W3:Y:S01]  /*3ab0*/  S2UR UR4, SR_CgaCtaId ;  /* 0x00000000000479c3 */ /* 0x000ee20000008800 */
[----:B------:R-:W-:Y:S01]  /*3ac0*/  UMOV UR18, 0x400 ;  /* 0x0000040000127882 */ /* 0x000fe20000000000 */
[----:B------:R-:W-:-:S06]  /*3ad0*/  NOP ;  /* 0x0000000000007918 */ /* 0x000fcc0000000000 */
[----:B------:R-:W-:Y:S06]  /*3ae0*/  BAR.ARV 0x6, 0xa0 ;  /* 0x0182800000007b1d */ /* 0x000fec0000002000 */
[----:B------:R-:W4:Y:S01]  /*3af0*/  LDCU.64 UR6, c[0x0][0x388] ;  /* 0x00007100ff0677ac */ /* 0x000f220008000a00 */
[----:B------:R-:W-:Y:S01]  /*3b00*/  IMAD.MOV.U32 R8, RZ, RZ, 0x1 ;  /* 0x00000001ff087424 */ /* 0x000fe200078e00ff */
[----:B------:R-:W1:Y:S01]  /*3b10*/  LDCU.64 UR8, c[0x0][0x390] ;  /* 0x00007200ff0877ac */ /* 0x000e620008000a00 */
[----:B------:R-:W-:Y:S01]  /*3b20*/  UMOV UR21, URZ ;  /* 0x000000ff00157c82 */ /* 0x000fe20008000000 */
[----:B------:R-:W-:Y:S01]  /*3b30*/  UMOV UR17, URZ ;  /* 0x000000ff00117c82 */ /* 0x000fe20008000000 */
[----:B---3--:R-:W-:Y:S01]  /*3b40*/  ULEA UR18, UR4, UR18, 0x18 ;  /* 0x0000001204127291 */ /* 0x008fe2000f8ec0ff */
[----:B------:R-:W-:Y:S01]  /*3b50*/  UMOV UR26, 0x0 ;  /* 0x00000000001a7882 */ /* 0x000fe20000000000 */
[----:B------:R-:W-:Y:S01]  /*3b60*/  UMOV UR27, 0x8100010 ;  /* 0x08100010001b7882 */ /* 0x000fe20000000000 */
[----:B------:R-:W-:Y:S01]  /*3b70*/  UMOV UR24, 0x0 ;  /* 0x0000000000187882 */ /* 0x000fe20000000000 */
[----:B------:R-:W-:Y:S01]  /*3b80*/  UMOV UR25, 0x8100010 ;  /* 0x0810001000197882 */ /* 0x000fe20000000000 */
[----:B----4-:R-:W-:-:S04]  /*3b90*/  UIADD3 UR4, UPT, UPT, UR6, 0x3f, URZ ;  /* 0x0000003f06047890 */ /* 0x010fc8000fffe0ff */
[----:B------:R-:W2:Y:S01]  /*3ba0*/  LDS R9, [UR18+0x180] ;  /* 0x00018012ff097984 */ /* 0x000ea20008000800 */
[----:B------:R-:W-:Y:S02]  /*3bb0*/  UIADD3 UR6, UPT, UPT, UR18, 0x4400, URZ ;  /* 0x0000440012067890 */ /* 0x000fe4000fffe0ff */
[----:B------:R-:W-:Y:S02]  /*3bc0*/  USHF.R.S32.HI UR5, URZ, 0x1f, UR4 ;  /* 0x0000001fff057899 */ /* 0x000fe40008011404 */
[----:B------:R-:W-:Y:S02]  /*3bd0*/  USHF.R.U32.HI UR6, URZ, 0x4, UR6 ;  /* 0x00000004ff067899 */ /* 0x000fe40008011606 */
[----:B------:R-:W-:Y:S02]  /*3be0*/  ULEA.HI UR4, UR5, UR4, URZ, 0x6 ;  /* 0x0000000405047291 */ /* 0x000fe4000f8f30ff */
[----:B------:R-:W-:Y:S02]  /*3bf0*/  UIADD3 UR5, UPT, UPT, UR18, 0x26400, URZ ;  /* 0x0002640012057890 */ /* 0x000fe4000fffe0ff */
[----:B------:R-:W-:-:S02]  /*3c00*/  USHF.R.S32.HI UR4, URZ, 0x6, UR4 ;  /* 0x00000006ff047899 */ /* 0x000fc40008011404 */
[----:B------:R-:W-:Y:S02]  /*3c10*/  USHF.R.U32.HI UR5, URZ, 0x4, UR5 ;  /* 0x00000004ff057899 */ /* 0x000fe40008011605 */
[----:B------:R-:W-:Y:S02]  /*3c20*/  UIMAD UR4, UR4, UR7, URZ ;  /* 0x00000007040472a4 */ /* 0x000fe4000f8e02ff */
[----:B------:R-:W-:Y:S02]  /*3c30*/  ULOP3.LUT UR6, UR6, 0x3fff, URZ, 0xc0, !UPT ;  /* 0x00003fff06067892 */ /* 0x000fe4000f8ec0ff */
[----:B-1----:R-:W-:Y:S02]  /*3c40*/  UIMAD UR4, UR4, UR8, URZ ;  /* 0x00000008040472a4 */ /* 0x002fe4000f8e02ff */
[----:B------:R-:W-:Y:S02]  /*3c50*/  ULOP3.LUT UR5, UR5, 0x3fff, URZ, 0xc0, !UPT ;  /* 0x00003fff05057892 */ /* 0x000fe4000f8ec0ff */
[----:B------:R-:W-:-:S02]  /*3c60*/  UIMAD UR7, UR4, UR9, URZ ;  /* 0x00000009040772a4 */ /* 0x000fc4000f8e02ff */
[----:B------:R-:W-:Y:S02]  /*3c70*/  UIADD3 UR4, UPT, UPT, UR18, 0x138, URZ ;  /* 0x0000013812047890 */ /* 0x000fe4000fffe0ff */
[----:B------:R-:W-:Y:S02]  /*3c80*/  ULOP3.LUT UR19, UR6, 0x10000, URZ, 0xfc, !UPT ;  /* 0x0001000006137892 */ /* 0x000fe4000f8efcff */
[----:B------:R-:W-:Y:S02]  /*3c90*/  UPRMT UR23, URZ, 0x654, UR4 ;  /* 0x00000654ff177896 */ /* 0x000fe40008000004 */
[----:B------:R-:W-:Y:S02]  /*3ca0*/  ULOP3.LUT UR20, UR5, 0x10000, URZ, 0xfc, !UPT ;  /* 0x0001000005147892 */ /* 0x000fe4000f8efcff */
[----:B------:R-:W-:Y:S02]  /*3cb0*/  UIADD3 UR28, UPT, UPT, UR7, -0x1, URZ ;  /* 0xffffffff071c7890 */ /* 0x000fe4000fffe0ff */
[----:B------:R-:W-:Y:S01]  /*3cc0*/  UISETP.GE.AND UP3, UPT, UR7, 0x1, UPT ;  /* 0x000000010700788c */ /* 0x000fe2000bf66270 */
[C---:B--2---:R-:W-:Y:S01]  /*3cd0*/  VIADD R3, R9.reuse, 0x40 ;  /* 0x0000004009037836 */ /* 0x044fe20000000000 */
[----:B------:R-:W-:-:S04]  /*3ce0*/  LOP3.LUT R2, R9, 0xffff, RZ, 0xc0, !PT ;  /* 0x0000ffff09027812 */ /* 0x000fc800078ec0ff */
[----:B------:R-:W-:-:S05]  /*3cf0*/  LOP3.LUT R3, R3, 0xffff, RZ, 0xc0, !PT ;  /* 0x0000ffff03037812 */ /* 0x000fca00078ec0ff */
[----:B------:R1:W-:Y:S02]  /*3d00*/  STL.64 [R1], R2 ;  /* 0x0000000201007387 */ /* 0x0003e40000100a00 */
[----:B-1----:R-:W-:-:S07]  /*3d10*/  CS2R R2, SRZ ;  /* 0x0000000000027805 */ /* 0x002fce000001ff00 */
.L_x_67:
[----:B-1----:R-:W-:-:S04]  /*3d20*/  SHF.L.U32 R4, R3, 0x1f, RZ ;  /* 0x0000001f03047819 */ /* 0x002fc800000006ff */
[----:B------:R-:W1:Y:S02]  /*3d30*/  SYNCS.PHASECHK.TRANS64.TRYWAIT P0, [UR18+0x130], R4 ;  /* 0x00013004ff0075a7 */ /* 0x000e640008001112 */
[----:B-12-4-:R-:W-:Y:S05]  /*3d40*/  @!P0 BRA `(.L_x_61) ;  /* 0x0000004400708947 */ /* 0x016fea0003800000 */
.L_x_142:
[----:B-1----:R-:W1:Y:S01]  /*3d50*/  LDS.128 R4, [UR18+0x170] ;  /* 0x00017012ff047984 */ /* 0x002e620008000c00 */
[----:B------:R-:W-:Y:S01]  /*3d60*/  ULEA UR22, UR21, UR18, 0x3 ;  /* 0x0000001215167291 */ /* 0x000fe2000f8e18ff */
[----:B------:R-:W-:Y:S01]  /*3d70*/  SHF.L.U32 R0, R8, 0x1f, RZ ;  /* 0x0000001f08007819 */ /* 0x000fe200000006ff */
[----:B------:R-:W-:Y:S01]  /*3d80*/  @!PT LDS RZ, [RZ] ;  /* 0x00000000fffff984 */ /* 0x000fe20000000800 */
[----:B------:R-:W-:Y:S01]  /*3d90*/  @!PT LDS RZ, [RZ] ;  /* 0x00000000fffff984 */ /* 0x000fe20000000800 */
[----:B------:R-:W-:Y:S01]  /*3da0*/  @!PT LDS RZ, [RZ] ;  /* 0x00000000fffff984 */ /* 0x000fe20000000800 */
[----:B------:R-:W-:Y:S01]  /*3db0*/  @!PT LDS RZ, [RZ] ;  /* 0x00000000fffff984 */ /* 0x000fe20000000800 */
[----:B------:R2:W-:Y:S06]  /*3dc0*/  MEMBAR.ALL.CTA ;  /* 0x0000000000007992 */ /* 0x0005ec0000008000 */
[----:B--2---:R-:W2:Y:S02]  /*3dd0*/  FENCE.VIEW.ASYNC.S ;  /* 0x00000000000073c6 */ /* 0x004ea40000000000 */
[----:B--2---:R-:W-:Y:S01]  /*3de0*/  SYNCS.ARRIVE.TRANS64.RED.A1T0 RZ, [UR23], RZ ;  /* 0x000000ffffff79a7 */ /* 0x004fe20008100417 */
[----:B------:R-:W2:Y:S01]  /*3df0*/  SYNCS.PHASECHK.TRANS64.TRYWAIT P0, [UR22+0x150], R0 ;  /* 0x00015000ff0075a7 */ /* 0x000ea20008001116 */
[----:B-1----:R-:W-:Y:S01]  /*3e00*/  LOP3.LUT P2, RZ, R6, 0x1, RZ, 0xc0, !PT ;  /* 0x0000000106ff7812 */ /* 0x002fe2000784c0ff */
[----:B--2---:R-:W-:-:S12]  /*3e10*/  @!P0 BRA `(.L_x_62) ;  /* 0x0000004400548947 */ /* 0x004fd80003800000 */
.L_x_144:
[----:B------:R-:W-:Y:S05]  /*3e20*/  BRA.U !UP3, `(.L_x_63) ;  /* 0x000000010bc87547 */ /* 0x000fea000b800000 */
[----:B-1----:R-:W-:Y:S01]  /*3e30*/  IMAD.U32 R0, RZ, RZ, UR21 ;  /* 0x00000015ff007e24 */ /* 0x002fe2000f8e00ff */
[----:B------:R-:W-:-:S04]  /*3e40*/  ULEA UR4, UR17, UR18, 0x3 ;  /* 0x0000001211047291 */ /* 0x000fc8000f8e18ff */
[----:B------:R-:W-:-:S05]  /*3e50*/  LEA R0, R0, R1, 0x2 ;  /* 0x0000000100007211 */ /* 0x000fca00078e10ff */
[----:B------:R1:W5:Y:S01]  /*3e60*/  LDL R4, [R0] ;  /* 0x0000000000047983 */ /* 0x0003620000100800 */
[----:B------:R-:W-:Y:S01]  /*3e70*/  UPLOP3.LUT UP2, UPT, UPT, UPT, UPT, 0x40, 0x4 ;  /* 0x000000000004789c */ /* 0x000fe20003f4e870 */
[----:B------:R-:W-:Y:S01]  /*3e80*/  UMOV UR15, UR28 ;  /* 0x0000001c000f7c82 */ /* 0x000fe20008000000 */
[----:B------:R-:W-:Y:S01]  /*3e90*/  UMOV UR8, UR17 ;  /* 0x0000001100087c82 */ /* 0x000fe20008000000 */
[----:B-1----:R-:W-:-:S04]  /*3ea0*/  SHF.L.U32 R0, R2, 0x1f, RZ ;  /* 0x0000001f02007819 */ /* 0x002fc800000006ff */
[----:B------:R1:W2:Y:S04]  /*3eb0*/  SYNCS.PHASECHK.TRANS64.TRYWAIT P1, [UR4], R0 ;  /* 0x00000000ff0075a7 */ /* 0x0002a80008021104 */
.L_x_66:
[----:B------:R-:W-:Y:S01]  /*3ec0*/  ULEA UR16, UR8, UR18, 0x3 ;  /* 0x0000001208107291 */ /* 0x000fe2000f8e18ff */
[----:B--234-:R-:W-:Y:S11]  /*3ed0*/  @P1 BRA `(.L_x_64) ;  /* 0x00000000000c1947 */ /* 0x01cff60003800000 */
[----:B------:R-:W-:Y:S04]  /*3ee0*/  SHF.L.U32 R5, R2, 0x1f, RZ ;  /* 0x0000001f02057819 */ /* 0x000fe800000006ff */
[----:B------:R-:W2:Y:S02]  /*3ef0*/  SYNCS.PHASECHK.TRANS64.TRYWAIT P0, [UR16], R5 ;  /* 0x00000005ff0075a7 */ /* 0x000ea40008001110 */
[----:B--2---:R-:W-:Y:S05]  /*3f00*/  @!P0 BRA `(.L_x_65) ;  /* 0x0000004400308947 */ /* 0x004fea0003800000 */
.L_x_64:
[----:B------:R-:W-:Y:S01]  /*3f10*/  UISETP.NE.AND UP0, UPT, UR15, URZ, UPT ;  /* 0x000000ff0f00728c */ /* 0x000fe2000bf05270 */
[----:B------:R-:W-:Y:S01]  /*3f20*/  PLOP3.LUT P1, PT, PT, PT, PT, 0x80, 0x8 ;  /* 0x000000000008781c */ /* 0x000fe20003f2f070 */
[----:B------:R-:W-:Y:S02]  /*3f30*/  UIADD3 UR4, UPT, UPT, UR8, 0x1, URZ ;  /* 0x0000000108047890 */ /* 0x000fe4000fffe0ff */
[----:B------:R-:W-:Y:S02]  /*3f40*/  ULEA UR10, UR8, UR20, 0x8 ;  /* 0x00000014080a7291 */ /* 0x000fe4000f8e40ff */
[----:B------:R-:W-:Y:S01]  /*3f50*/  UISETP.NE.AND UP1, UPT, UR4, 0x11, UPT ;  /* 0x000000110400788c */ /* 0x000fe2000bf25270 */
[----:B------:R-:W-:Y:S01]  /*3f60*/  PLOP3.LUT P0, PT, PT, PT, UP0, 0x80, 0x8 ;  /* 0x000000000008781c */ /* 0x000fe20003f0f008 */
[----:B------:R-:W-:Y:S02]  /*3f70*/  ULEA UR8, UR8, UR19, 0x9 ;  /* 0x0000001308087291 */ /* 0x000fe4000f8e48ff */
[----:B------:R-:W-:Y:S02]  /*3f80*/  USEL UR5, URZ, 0x1, UP1 ;  /* 0x00000001ff057887 */ /* 0x000fe40008800000 */
[----:B------:R-:W-:Y:S02]  /*3f90*/  USEL UR17, UR4, URZ, UP1 ;  /* 0x000000ff04117287 */ /* 0x000fe40008800000 */
[----:B------:R-:W-:Y:S02]  /*3fa0*/  UIADD3 UR12, UPT, UPT, UR10, 0x2, URZ ;  /* 0x000000020a0c7890 */ /* 0x000fe4000fffe0ff */
[----:B------:R-:W-:Y:S01]  /*3fb0*/  @UP0 ULEA UR4, UR17, UR18, 0x3 ;  /* 0x0000001211040291 */ /* 0x000fe2000f8e18ff */
[----:B------:R-:W-:Y:S01]  /*3fc0*/  LOP3.LUT R2, R2, UR5, RZ, 0x3c, !PT ;  /* 0x0000000502027c12 */ /* 0x000fe2000f8e3cff */
[----:B------:R-:W-:Y:S02]  /*3fd0*/  UIADD3 UR6, UPT, UPT, UR8, 0x2, URZ ;  /* 0x0000000208067890 */ /* 0x000fe4000fffe0ff */
[----:B------:R-:W-:Y:S01]  /*3fe0*/  UIADD3 UR5, UPT, UPT, UR16, 0x88, URZ ;  /* 0x0000008810057890 */ /* 0x000fe2000fffe0ff */
[----:B-1----:R-:W-:Y:S01]  /*3ff0*/  @P0 SHF.L.U32 R0, R2, 0x1f, RZ ;  /* 0x0000001f02000819 */ /* 0x002fe200000006ff */
[----:B------:R-:W-:Y:S01]  /*4000*/  UMOV UR11, 0x80004020 ;  /* 0x80004020000b7882 */ /* 0x000fe20000000000 */
[----:B------:R-:W-:Y:S01]  /*4010*/  UMOV UR9, 0x80004020 ;  /* 0x8000402000097882 */ /* 0x000fe20000000000 */
[----:B------:R-:W-:Y:S01]  /*4020*/  UMOV UR13, 0x80004020 ;  /* 0x80004020000d7882 */ /* 0x000fe20000000000 */
[----:B------:R3:W4:Y:S01]  /*4030*/  @P0 SYNCS.PHASECHK.TRANS64.TRYWAIT P1, [UR4], R0 ;  /* 0x00000000ff0005a7 */ /* 0x0007220008021104 */
[----:B------:R-:W-:Y:S11]  /*4040*/  ELECT P0, URZ, PT ;  /* 0x0000000000ff782f */ /* 0x000ff60003800000 */
[----:B------:R-:W-:Y:S02]  /*4050*/  @!UPT UIADD3 URZ, UPT, UPT, URZ, URZ, URZ ;  /* 0x000000fffffff290 */ /* 0x000fe4000fffe0ff */
[C---:B-----5:R-:W-:Y:S02]  /*4060*/  @P0 R2UR.BROADCAST UR4, R4.reuse ;  /* 0x00000000040402ca */ /* 0x060fe400008e0000 */
[----:B------:R-:W-:Y:S11]  /*4070*/  ELECT P0, URZ, PT ;  /* 0x0000000000ff782f */ /* 0x000ff60003800000 */
[----:B------:R-:W-:Y:S02]  /*4080*/  @!UPT UIADD3 URZ, UPT, UPT, URZ, URZ, URZ ;  /* 0x000000fffffff290 */ /* 0x000fe4000fffe0ff */
[----:B------:R-:W-:Y:S01]  /*4090*/  @P0 R2UR.BROADCAST UR14, R4 ;  /* 0x00000000040e02ca */ /* 0x000fe200008e0000 */
[----:B------:R-:W-:Y:S01]  /*40a0*/  UMOV UR7, 0x80004020 ;  /* 0x8000402000077882 */ /* 0x000fe20000000000 */
[----:B------:R1:W-:Y:S01]  /*40b0*/  UTCQMMA gdesc[UR8], gdesc[UR10], tmem[UR4], tmem[UR26], idesc[UR27], UP2 ;  /* 0x00ff1a0a080075ea */ /* 0x0003e20009000304 */
[----:B------:R-:W-:Y:S10]  /*40c0*/  UPLOP3.LUT UP2, UPT, UPT, UPT, UPT, 0x80, 0x8 ;  /* 0x000000000008789c */ /* 0x000ff40003f4f070 */
[----:B------:R3:W-:Y:S01]  /*40d0*/  UTCQMMA gdesc[UR6], gdesc[UR12], tmem[UR14], tmem[UR24], idesc[UR25], UPT ;  /* 0x00ff180c060075ea */ /* 0x0007e2000b80030e */
[----:B------:R3:W-:Y:S01]  /*40e0*/  UTCBAR [UR5], URZ ;  /* 0x000000ff050073e9 */ /* 0x0007e200080000ff */
[----:B-1----:R-:W-:Y:S02]  /*40f0*/  UIADD3 UR4, UPT, UPT, UR15, 0x1, URZ ;  /* 0x000000010f047890 */ /* 0x002fe4000fffe0ff */
[----:B------:R-:W-:Y:S02]  /*4100*/  UIADD3 UR9, UPT, UPT, UR15, -0x1, URZ ;  /* 0xffffffff0f097890 */ /* 0x000fe4000fffe0ff */
[----:B------:R-:W-:Y:S01]  /*4110*/  UISETP.GT.U32.AND UP0, UPT, UR4, 0x1, UPT ;  /* 0x000000010400788c */ /* 0x000fe2000bf04070 */
[----:B------:R-:W-:Y:S04]  /*4120*/  UMOV UR8, UR17 ;  /* 0x0000001100087c82 */ /* 0x000fe80008000000 */
[----:B------:R-:W-:Y:S04]  /*4130*/  UMOV UR15, UR9 ;  /* 0x00000009000f7c82 */ /* 0x000fe80008000000 */
[----:B------:R-:W-:Y:S05]  /*4140*/  BRA.U UP0, `(.L_x_66) ;  /* 0xfffffffd005c7547 */ /* 0x000fea000b83ffff */
.L_x_63:
[----:B------:R-:W-:Y:S01]  /*4150*/  UIADD3 UR4, UPT, UPT, UR21, 0x1, URZ ;  /* 0x0000000115047890 */ /* 0x000fe2000fffe0ff */
[----:B------:R-:W-:Y:S01]  /*4160*/  LOP3.LUT R3, R3, 0x1, RZ, 0x3c, !PT ;  /* 0x0000000103037812 */ /* 0x000fe200078e3cff */
[----:B---3--:R-:W-:Y:S02]  /*4170*/  UIADD3 UR5, UPT, UPT, UR22, 0x140, URZ ;  /* 0x0000014016057890 */ /* 0x008fe4000fffe0ff */
[----:B------:R-:W-:-:S04]  /*4180*/  UISETP.NE.AND UP0, UPT, UR4, 0x2, UPT ;  /* 0x000000020400788c */ /* 0x000fc8000bf05270 */
[----:B------:R-:W-:Y:S02]  /*4190*/  USEL UR6, URZ, 0x1, UP0 ;  /* 0x00000001ff067887 */ /* 0x000fe40008000000 */
[----:B------:R-:W-:Y:S01]  /*41a0*/  USEL UR21, UR4, URZ, UP0 ;  /* 0x000000ff04157287 */ /* 0x000fe20008000000 */
[----:B------:R2:W-:Y:S03]  /*41b0*/  UTCBAR [UR5], URZ ;  /* 0x000000ff050073e9 */ /* 0x0005e600080000ff */
[----:B------:R-:W-:Y:S01]  /*41c0*/  LOP3.LUT R8, R8, UR6, RZ, 0x3c, !PT ;  /* 0x0000000608087c12 */ /* 0x000fe2000f8e3cff */
[----:B------:R-:W-:Y:S07]  /*41d0*/  @P2 BRA `(.L_x_67) ;  /* 0xfffffff800d02947 */ /* 0x000fee000383ffff */
[----:B------:R-:W3:Y:S01]  /*41e0*/  S2UR UR6, SR_CgaCtaId ;  /* 0x00000000000679c3 */ /* 0x000ee20000008800 */
[----:B------:R-:W-:Y:S01]  /*41f0*/  ELECT P0, URZ, PT ;  /* 0x0000000000ff782f */ /* 0x000fe20003800000 */
[----:B-1----:R-:W-:Y:S01]  /*4200*/  IMAD.MOV.U32 R0, RZ, RZ, 0x1 ;  /* 0x00000001ff007424 */ /* 0x002fe200078e00ff */
[----:B------:R-:W-:Y:S01]  /*4210*/  UIADD3 UR18, UPT, UPT, UR18, 0x150, URZ ;  /* 0x0000015012127890 */ /* 0x000fe2000fffe0ff */
[----:B------:R-:W-:Y:S01]  /*4220*/  SHF.L.U32 R2, R8, 0x1f, RZ ;  /* 0x0000001f08027819 */ /* 0x000fe200000006ff */
[----:B------:R-:W-:-:S03]  /*4230*/  UMOV UR4, 0x40 ;  /* 0x0000004000047882 */ /* 0x000fc60000000000 */
[----:B------:R-:W-:Y:S01]  /*4240*/  UVIRTCOUNT.DEALLOC.SMPOOL 0x80 ;  /* 0x000000800000784c */ /* 0x000fe20000000000 */
[----:B---3--:R-:W-:Y:S02]  /*4250*/  ULEA UR6, UR6, UR4, 0x18 ;  /* 0x0000000406067291 */ /* 0x008fe4000f8ec0ff */
[----:B------:R-:W-:-:S07]  /*4260*/  ULEA UR4, UR21, UR18, 0x3 ;  /* 0x0000001215047291 */ /* 0x000fce000f8e18ff */
[----:B------:R1:W-:Y:S02]  /*4270*/  @P0 STS.U8 [UR6+0x1c], R0 ;  /* 0x00001c00ff000988 */ /* 0x0003e40008000006 */
[----:B------:R-:W3:Y:S02]  /*4280*/  SYNCS.PHASECHK.TRANS64.TRYWAIT P0, [UR4], R2 ;  /* 0x00000002ff0075a7 */ /* 0x000ee40008001104 */
[----:B-1-3--:R-:W-:Y:S05]  /*4290*/  @!P0 BRA `(.L_x_68) ;  /* 0x0000004000648947 */ /* 0x00afea0003800000 */
.L_x_147:
[----:B------:R-:W-:-:S04]  /*42a0*/  UIADD3 UR4, UPT, UPT, UR21, 0x1, URZ ;  /* 0x0000000115047890 */ /* 0x000fc8000fffe0ff */
[----:B------:R-:W-:-:S04]  /*42b0*/  UISETP.NE.AND UP0, UPT, UR4, 0x2, UPT ;  /* 0x000000020400788c */ /* 0x000fc8000bf05270 */
[----:B--2---:R-:W-:Y:S02]  /*42c0*/  USEL UR5, URZ, 0x1, UP0 ;  /* 0x00000001ff057887 */ /* 0x004fe40008000000 */
[----:B------:R-:W-:-:S04]  /*42d0*/  USEL UR4, UR4, URZ, UP0 ;  /* 0x000000ff04047287 */ /* 0x000fc80008000000 */
[----:B------:R-:W-:Y:S01]  /*42e0*/  ULEA UR4, UR4, UR18, 0x3 ;  /* 0x0000001204047291 */ /* 0x000fe2000f8e18ff */
[----:B-1----:R-:W-:-:S04]  /*42f0*/  LOP3.LUT R2, R8, UR5, RZ, 0x3c, !PT ;  /* 0x0000000508027c12 */ /* 0x002fc8000f8e3cff */
[----:B------:R-:W-:-:S04]  /*4300*/  SHF.L.U32 R2, R2, 0x1f, RZ ;  /* 0x0000001f02027819 */ /* 0x000fc800000006ff */
[----:B------:R-:W1:Y:S02]  /*4310*/  SYNCS.PHASECHK.TRANS64.TRYWAIT P0, [UR4], R2 ;  /* 0x00000002ff0075a7 */ /* 0x000e640008001104 */
[----:B-1----:R-:W-:Y:S05]  /*4320*/  @!P0 BRA `(.L_x_69) ;  /* 0x0000004000588947 */ /* 0x002fea0003800000 */
.L_x_149:
[----:B------:R-:W-:Y:S01]  /*4330*/  NOP ;  /* 0x0000000000007918 */ /* 0x000fe20000000000 */
[----:B-1----:R-:W1:Y:S01]  /*4340*/  LDS R0, [UR6+0x14] ;  /* 0x00001406ff007984 */ /* 0x002e620008000800 */
[----:B------:R-:W-:Y:S01]  /*4350*/  LOP3.LUT R3, R9, 0xffff, RZ, 0xc0, !PT ;  /* 0x0000ffff09037812 */ /* 0x000fe200078ec0ff */
[----:B------:R-:W-:-:S03]  /*4360*/  IMAD.MOV.U32 R2, RZ, RZ, 0xffff ;  /* 0x0000ffffff027424 */ /* 0x000fc600078e00ff */
[----:B------:R-:W-:-:S04]  /*4370*/  SHF.R.U32.HI R3, RZ, 0x5, R3 ;  /* 0x00000005ff037819 */ /* 0x000fc80000011603 */
[----:B------:R-:W-:-:S04]  /*4380*/  SHF.L.U32 R2, R2, R3, RZ ;  /* 0x0000000302027219 */ /* 0x000fc800000006ff */
[----:B-1----:R-:W-:-:S04]  /*4390*/  LOP3.LUT R0, R0, R2, RZ, 0xc0, !PT ;  /* 0x0000000200007212 */ /* 0x002fc800078ec0ff */
[----:B------:R-:W-:Y:S01]  /*43a0*/  ISETP.NE.AND P0, PT, R0, R2, PT ;  /* 0x000000020000720c */ /* 0x000fe20003f05270 */
[----:B------:R-:W-:-:S05]  /*43b0*/  IMAD.MOV.U32 R0, RZ, RZ, 0x1 ;  /* 0x00000001ff007424 */ /* 0x000fca00078e00ff */
[----:B------:R-:W-:-:S07]  /*43c0*/  SHF.L.U32 R0, R0, R3, RZ ;  /* 0x0000000300007219 */ /* 0x000fce00000006ff */
[----:B------:R-:W-:Y:S05]  /*43d0*/  @P0 BRA `(.L_x_70) ;  /* 0x00000000005c0947 */ /* 0x000fea0003800000 */
[----:B------:R-:W1:Y:S02]  /*43e0*/  LDS R3, [UR6+0x18] ;  /* 0x00001806ff037984 */ /* 0x000e640008000800 */
[----:B-1----:R-:W-:-:S04]  /*43f0*/  LOP3.LUT R3, R3, R0, RZ, 0xc0, !PT ;  /* 0x0000000003037212 */ /* 0x002fc800078ec0ff */
[----:B------:R-:W-:-:S13]  /*4400*/  ISETP.NE.AND P0, PT, R3, R0, PT ;  /* 0x000000000300720c */ /* 0x000fda0003f05270 */
[----:B------:R-:W-:Y:S05]  /*4410*/  @P0 BRA `(.L_x_71) ;  /* 0x0000000000400947 */ /* 0x000fea0003800000 */
[----:B------:R-:W-:Y:S01]  /*4420*/  R2UR UR4, R2 ;  /* 0x00000000020472ca */ /* 0x000fe200000e0000 */
[----:B------:R-:W1:Y:S01]  /*4430*/  S2R R3, SR_LANEID ;  /* 0x0000000000037919 */ /* 0x000e620000000000 */
[----:B------:R-:W-:-:S04]  /*4440*/  LOP3.LUT R0, RZ, R0, RZ, 0x33, !PT ;  /* 0x00000000ff007212 */ /* 0x000fc800078e33ff */
[----:B------:R-:W2:Y:S07]  /*4450*/  REDUX UR7, R0 ;  /* 0x00000000000773c4 */ /* 0x000eae0000000000 */
[----:B------:R-:W-:-:S03]  /*4460*/  ULOP3.LUT UR5, URZ, UR4, URZ, 0x33, !UPT ;  /* 0x00000004ff057292 */ /* 0x000fc6000f8e33ff */
[----:B------:R-:W-:Y:S02]  /*4470*/  VOTEU.ANY UR4, UPT, PT ;  /* 0x0000000000047886 */ /* 0x000fe400038e0100 */
[----:B------:R-:W-:Y:S01]  /*4480*/  UFLO.U32 UR4, UR4 ;  /* 0x00000004000472bd */ /* 0x000fe200080e0000 */
[----:B------:R-:W-:-:S04]  /*4490*/  IMAD.U32 R2, RZ, RZ, UR5 ;  /* 0x00000005ff027e24 */ /* 0x000fc8000f8e00ff */
[----:B------:R-:W3:Y:S02]  /*44a0*/  REDUX UR8, R2 ;  /* 0x00000000020873c4 */ /* 0x000ee40000000000 */
[----:B------:R1:W-:Y:S01]  /*44b0*/  UTCATOMSWS.AND URZ, UR5 ;  /* 0x0000000500ff79e3 */ /* 0x0003e20008000000 */
[----:B--2---:R-:W-:Y:S01]  /*44c0*/  IMAD.U32 R0, RZ, RZ, UR7 ;  /* 0x00000007ff007e24 */ /* 0x004fe2000f8e00ff */
[----:B-1----:R-:W-:Y:S01]  /*44d0*/  ISETP.EQ.U32.AND P0, PT, R3, UR4, PT ;  /* 0x0000000403007c0c */ /* 0x002fe2000bf02070 */
[----:B---3--:R-:W-:-:S12]  /*44e0*/  IMAD.U32 R2, RZ, RZ, UR8 ;  /* 0x00000008ff027e24 */ /* 0x008fd8000f8e00ff */
[----:B------:R1:W-:Y:S04]  /*44f0*/  @P0 ATOMS.AND RZ, [UR6+0x14], R2 ;  /* 0x00001402ffff098c */ /* 0x0003e8000a800006 */
[----:B------:R1:W-:Y:S01]  /*4500*/  @P0 ATOMS.AND RZ, [UR6+0x18], R0 ;  /* 0x00001800ffff098c */ /* 0x0003e2000a800006 */
[----:B------:R-:W-:Y:S05]  /*4510*/  BRA `(.L_x_72) ;  /* 0x0000000000147947 */ /* 0x000fea0003800000 */
.L_x_71:
[----:B------:R-:W-:Y:S02]  /*4520*/  MOV R2, 0x4540 ;  /* 0x0000454000027802 */ /* 0x000fe40000000f00 */
[----:B----45:R-:W-:Y:S05]  /*4530*/  CALL.REL.NOINC `($__internal_0_$__cuda_sm10x_tcgen05_guardrail_trap_col_being_dealloced_not_returned_by_alloc) ;  /* 0x0000004000787944 */ /* 0x030fea0003c00000 */
[----:B------:R-:W-:Y:S05]  /*4540*/  BRA `(.L_x_72) ;  /* 0x0000000000087947 */ /* 0x000fea0003800000 */
.L_x_70:
[----:B------:R-:W-:Y:S02]  /*4550*/  MOV R2, 0x4570 ;  /* 0x0000457000027802 */ /* 0x000fe40000000f00 */
[----:B----45:R-:W-:Y:S05]  /*4560*/  CALL.REL.NOINC `($__internal_2_$__cuda_sm10x_tcgen05_guardrail_trap_unallocated_columns_being_dealloced) ;  /* 0x0000004000847944 */ /* 0x030fea0003c00000 */
.L_x_72:
[----:B------:R-:W-:Y:S01]  /*4570*/  NOP ;  /* 0x0000000000007918 */ /* 0x000fe20000000000 */
[----:B------:R-:W-:Y:S05]  /*4580*/  EXIT ;  /* 0x000000000000794d */ /* 0x000fea0003800000 */
.L_x_56:
[----:B------:R-:W-:-:S09]  /*4590*/  UISETP.NE.OR UP0, UPT, UR15, 0x3, !UP2 ;  /* 0x000000030f00788c */ /* 0x000fd2000d705670 */
[----:B------:R-:W-:Y:S05]  /*45a0*/  BRA.U UP0, `(.L_x_73) ;  /* 0x0000000d00687547 */ /* 0x000fea000b800000 */
[----:B------:R-:W2:Y:S01]  /*45b0*/  LDC.64 R2, c[0x0][0x988] ;  /* 0x00026200ff027b82 */ /* 0x000ea20000000a00 */
[----:B------:R-:W3:Y:S01]  /*45c0*/  LDCU UR30, c[0x0][0x370] ;  /* 0x00006e00ff1e77ac */ /* 0x000ee20008000800 */
[----:B------:R-:W-:Y:S01]  /*45d0*/  R2UR UR36, R131 ;  /* 0x00000000832472ca */ /* 0x000fe200000e0000 */
[----:B------:R-:W-:Y:S01]  /*45e0*/  IMAD.MOV.U32 R14, RZ, RZ, 0x1 ;  /* 0x00000001ff0e7424 */ /* 0x000fe200078e00ff */
[----:B------:R-:W-:Y:S01]  /*45f0*/  R2UR UR31, R132 ;  /* 0x00000000841f72ca */ /* 0x000fe200000e0000 */
[----:B------:R-:W3:Y:S01]  /*4600*/  LDCU.128 UR32, c[0x0][0xc10] ;  /* 0x00018200ff2077ac */ /* 0x000ee20008000c00 */
[----:B------:R-:W-:Y:S02]  /*4610*/  IMAD.MOV.U32 R13, RZ, RZ, RZ ;  /* 0x000000ffff0d7224 */ /* 0x000fe400078e00ff */
[----:B------:R-:W4:Y:S01]  /*4620*/  S2UR UR10, SR_CgaCtaId ;  /* 0x00000000000a79c3 */ /* 0x000f220000008800 */
[----:B------:R-:W1:Y:S01]  /*4630*/  LDCU UR29, c[0x0][0x374] ;  /* 0x00006e80ff1d77ac */ /* 0x000e620008000800 */
[----:B------:R-:W4:Y:S06]  /*4640*/  LDCU UR17, c[0x0][0xc0c] ;  /* 0x00018180ff1177ac */ /* 0x000f2c0008000800 */
[----:B------:R-:W4:Y:S01]  /*4650*/  LDC.64 R6, c[0x0][0x348] ;  /* 0x0000d200ff067b82 */ /* 0x000f220000000a00 */
[----:B------:R-:W4:Y:S01]  /*4660*/  LDCU UR43, c[0x0][0xc20] ;  /* 0x00018400ff2b77ac */ /* 0x000f220008000800 */
[----:B------:R-:W4:Y:S06]  /*4670*/  LDCU UR4, c[0x0][0xc30] ;  /* 0x00018600ff0477ac */ /* 0x000f2c0008000800 */
[----:B------:R-:W4:Y:S01]  /*4680*/  LDC.64 R4, c[0x0][0x990] ;  /* 0x00026400ff047b82 */ /* 0x000f220000000a00 */
[----:B--2---:R-:W-:Y:S01]  /*4690*/  ISETP.NE.U32.AND P0, PT, R2, RZ, PT ;  /* 0x000000ff0200720c */ /* 0x004fe20003f05070 */
[----:B------:R-:W-:Y:S01]  /*46a0*/  UMOV UR28, 0x400 ;  /* 0x00000400001c7882 */ /* 0x000fe20000000000 */
[----:B---3--:R-:W-:Y:S01]  /*46b0*/  UIMAD.WIDE.U32 UR6, UR30, UR32, URZ ;  /* 0x000000201e0672a5 */ /* 0x008fe2000f8e00ff */
[----:B------:R-:W-:Y:S01]  /*46c0*/  IMAD.MOV.U32 R2, RZ, RZ, 0x2000 ;  /* 0x00002000ff027424 */ /* 0x000fe200078e00ff */
[----:B------:R-:W-:Y:S01]  /*46d0*/  ISETP.NE.AND.EX P0, PT, R3, RZ, PT, P0 ;  /* 0x000000ff0300720c */ /* 0x000fe20003f05300 */
[----:B-1----:R-:W-:-:S02]  /*46e0*/  UIMAD.WIDE.U32 UR8, UR29, UR35, URZ ;  /* 0x000000231d0872a5 */ /* 0x002fc4000f8e00ff */
[----:B----4-:R-:W-:Y:S02]  /*46f0*/  ULEA UR28, UR10, UR28, 0x18 ;  /* 0x0000001c0a1c7291 */ /* 0x010fe4000f8ec0ff */
[----:B------:R-:W-:Y:S01]  /*4700*/  UMOV UR41, UR7 ;  /* 0x0000000700297c82 */ /* 0x000fe20008000000 */
[----:B------:R-:W-:Y:S02]  /*4710*/  UISETP.GE.AND UP0, UPT, UR39, 0x1, UPT ;  /* 0x000000012700788c */ /* 0x000fe4000bf06270 */
[----:B------:R-:W-:Y:S02]  /*4720*/  UIADD3 UR38, UPT, UPT, UR28, 0x110, URZ ;  /* 0x000001101c267890 */ /* 0x000fe4000fffe0ff */
[----:B------:R-:W-:Y:S01]  /*4730*/  UIADD3 UR37, UPT, UPT, UR28, 0x138, URZ ;  /* 0x000001381c257890 */ /* 0x000fe2000fffe0ff */
[----:B------:R-:W-:Y:S01]  /*4740*/  UMOV UR40, UR9 ;  /* 0x0000000900287c82 */ /* 0x000fe20008000000 */
[----:B------:R-:W-:Y:S02]  /*4750*/  UPLOP3.LUT UP1, UPT, UPT, UPT, UPT, 0x40, 0x4 ;  /* 0x000000000004789c */ /* 0x000fe40003f2e870 */
[----:B------:R-:W-:Y:S01]  /*4760*/  UISETP.NE.AND UP6, UPT, UR39, 0x1, UPT ;  /* 0x000000012700788c */ /* 0x000fe2000bfc5270 */
[----:B------:R-:W1:Y:S01]  /*4770*/  LDCU.64 UR18, c[0x0][0xc28] ;  /* 0x00018500ff1277ac */ /* 0x000e620008000a00 */
[----:B------:R-:W-:-:S02]  /*4780*/  UISETP.NE.AND UP2, UPT, UR17, 0x1, UPT ;  /* 0x000000011100788c */ /* 0x000fc4000bf45270 */
[----:B------:R-:W-:Y:S02]  /*4790*/  UISETP.NE.AND UP0, UPT, UR34, 0x1, UPT ;  /* 0x000000012200788c */ /* 0x000fe4000bf05270 */
[----:B------:R-:W-:Y:S02]  /*47a0*/  UPRMT UR38, UR10, 0x654, UR38 ;  /* 0x000006540a267896 */ /* 0x000fe40008000026 */
[----:B------:R-:W-:Y:S02]  /*47b0*/  UPRMT UR37, URZ, 0x654, UR37 ;  /* 0x00000654ff257896 */ /* 0x000fe40008000025 */
[----:B------:R-:W-:Y:S02]  /*47c0*/  USHF.R.U32.HI UR41, URZ, UR33, UR41 ;  /* 0x00000021ff297299 */ /* 0x000fe40008011629 */
[----:B------:R-:W-:Y:S02]  /*47d0*/  USHF.R.U32.HI UR40, URZ, UR43, UR40 ;  /* 0x0000002bff287299 */ /* 0x000fe40008011628 */
[----:B------:R-:W-:Y:S01]  /*47e0*/  UISETP.NE.AND UP3, UPT, UR4, 0x1, UPT ;  /* 0x000000010400788c */ /* 0x000fe2000bf65270 */
[----:B------:R-:W-:-:S10]  /*47f0*/  VOTEU.ANY UP5, P0 ;  /* 0x0000000000ff7886 */ /* 0x000fd400000a0100 */
.L_x_81:
[----:B------:R-:W-:Y:S04]  /*4800*/  SHF.L.U32 R3, R13, 0x1f, RZ ;  /* 0x0000001f0d037819 */ /* 0x000fe800000006ff */
[----:B--2---:R-:W2:Y:S02]  /*4810*/  SYNCS.PHASECHK.TRANS64.TRYWAIT P0, [UR28+0x130], R3 ;  /* 0x00013003ff0075a7 */ /* 0x004ea4000800111c */
[----:B--2---:R-:W-:Y:S05]  /*4820*/  @!P0 BRA `(.L_x_74) ;  /* 0x0000003c00308947 */ /* 0x004fea0003800000 */
.L_x_151:
[----:B------:R-:W3:Y:S01]  /*4830*/  LDS.128 R8, [UR28+0x170] ;  /* 0x0001701cff087984 */ /* 0x000ee20008000c00 */
[----:B------:R-:W-:Y:S01]  /*4840*/  UISETP.GE.AND UP0, UPT, UR39, 0x1, UPT ;  /* 0x000000012700788c */ /* 0x000fe2000bf06270 */
[----:B------:R-:W-:Y:S01]  /*4850*/  @!PT LDS RZ, [RZ] ;  /* 0x00000000fffff984 */ /* 0x000fe20000000800 */
[----:B------:R-:W-:Y:S01]  /*4860*/  @!PT LDS RZ, [RZ] ;  /* 0x00000000fffff984 */ /* 0x000fe20000000800 */
[----:B------:R-:W-:Y:S01]  /*4870*/  @!PT LDS RZ, [RZ] ;  /* 0x00000000fffff984 */ /* 0x000fe20000000800 */
[----:B------:R-:W-:Y:S01]  /*4880*/  @!PT LDS RZ, [RZ] ;  /* 0x00000000fffff984 */ /* 0x000fe20000000800 */
[----:B------:R4:W-:Y:S06]  /*4890*/  MEMBAR.ALL.CTA ;  /* 0x0000000000007992 */ /* 0x0009ec0000008000 */
[----:B----4-:R-:W4:Y:S02]  /*48a0*/  FENCE.VIEW.ASYNC.S ;  /* 0x00000000000073c6 */ /* 0x010f240000000000 */
[----:B----4-:R-:W-:Y:S01]  /*48b0*/  SYNCS.ARRIVE.TRANS64.RED.A1T0 RZ, [UR37], RZ ;  /* 0x000000ffffff79a7 */ /* 0x010fe20008100425 */
[----:B---3--:R-:W-:Y:S11]  /*48c0*/  LOP3.LUT P0, RZ, R10, 0x1, RZ, 0xc0, !PT ;  /* 0x000000010aff7812 */ /* 0x008ff6000780c0ff */
[----:B------:R-:W-:Y:S02]  /*48d0*/  @!UPT UIADD3 URZ, UPT, UPT, URZ, URZ, URZ ;  /* 0x000000fffffff290 */ /* 0x000fe4000fffe0ff */
[----:B------:R-:W-:Y:S01]  /*48e0*/  VOTEU.ANY UP2, P0 ;  /* 0x0000000000ff7886 */ /* 0x000fe20000040100 */
[----:B------:R-:W-:Y:S11]  /*48f0*/  PLOP3.LUT P0, PT, PT, PT, UP2, 0x80, 0x8 ;  /* 0x000000000008781c */ /* 0x000ff60003f0f028 */
[----:B------:R-:W-:Y:S02]  /*4900*/  @!UPT UIADD3 URZ, UPT, UPT, URZ, URZ, URZ ;  /* 0x000000fffffff290 */ /* 0x000fe4000fffe0ff */
[----:B--2---:R-:W-:Y:S02]  /*4910*/  @P0 MOV R3, R8 ;  /* 0x0000000800030202 */ /* 0x004fe40000000f00 */
[----:B------:R-:W-:Y:S02]  /*4920*/  @P0 LOP3.LUT R0, R9, 0xffff, RZ, 0xc0, !PT ;  /* 0x0000ffff09000812 */ /* 0x000fe400078ec0ff */
[----:B------:R-:W-:Y:S02]  /*4930*/  @P0 R2UR UR5, R3 ;  /* 0x00000000030502ca */ /* 0x000fe400000e0000 */
[----:B------:R-:W-:Y:S11]  /*4940*/  @P0 R2UR UR4, R0 ;  /* 0x00000000000402ca */ /* 0x000ff600000e0000 */
[----:B------:R-:W-:Y:S02]  /*4950*/  @UP2 UMOV UR16, UR5 ;  /* 0x0000000500102c82 */ /* 0x000fe40008000000 */
[----:B------:R-:W-:Y:S01]  /*4960*/  @UP2 UMOV UR15, UR4 ;  /* 0x00000004000f2c82 */ /* 0x000fe20008000000 */
[----:B------:R-:W-:Y:S05]  /*4970*/  BRA.U !UP0, `(.L_x_75) ;  /* 0x0000000108b47547 */ /* 0x000fea000b800000 */
[----:B------:R-:W-:Y:S02]  /*4980*/  UIMAD.WIDE.U32 UR8, UR15, UR35, URZ ;  /* 0x000000230f0872a5 */ /* 0x000fe4000f8e00ff */
[----:B------:R-:W-:Y:S02]  /*4990*/  UP2UR UR14, UPR, URZ, 0x2 ;  /* 0x00000002ff0e7883 */ /* 0x000fe40008000000 */
[----:B------:R-:W-:Y:S02]  /*49a0*/  UISETP.NE.AND UP1, UPT, UR34, 0x1, UPT ;  /* 0x000000012200788c */ /* 0x000fe4000bf25270 */
[----:B------:R-:W-:Y:S02]  /*49b0*/  UIMAD.WIDE.U32 UR10, UR16, UR32, URZ ;  /* 0x00000020100a72a5 */ /* 0x000fe4000f8e00ff */
[----:B------:R-:W-:Y:S02]  /*49c0*/  USEL UR4, UR29, UR40, !UP1 ;  /* 0x000000281d047287 */ /* 0x000fe4000c800000 */
[----:B------:R-:W-:Y:S02]  /*49d0*/  UISETP.NE.AND UP0, UPT, UR17, 0x1, UPT ;  /* 0x000000011100788c */ /* 0x000fe4000bf05270 */
[----:B-1----:R-:W-:Y:S02]  /*49e0*/  UIMAD.WIDE.U32 UR12, UR4, UR18, URZ ;  /* 0x00000012040c72a5 */ /* 0x002fe4000f8e00ff */
[----:B------:R-:W-:Y:S01]  /*49f0*/  USEL UR7, UR30, UR41, !UP0 ;  /* 0x000000291e077287 */ /* 0x000fe2000c000000 */
[----:B------:R-:W-:Y:S02]  /*4a00*/  UMOV UR5, UR9 ;  /* 0x0000000900057c82 */ /* 0x000fe40008000000 */
[----:B------:R-:W-:Y:S02]  /*4a10*/  USHF.R.U32.HI UR6, URZ, UR43, UR5 ;  /* 0x0000002bff067299 */ /* 0x000fe40008011605 */
[----:B------:R-:W-:Y:S02]  /*4a20*/  UIMAD.WIDE.U32 UR20, UR7, UR18, URZ ;  /* 0x00000012071472a5 */ /* 0x000fe4000f8e00ff */
[----:B------:R-:W-:Y:S02]  /*4a30*/  USEL UR6, UR15, UR6, !UP1 ;  /* 0x000000060f067287 */ /* 0x000fe4000c800000 */
[----:B------:R-:W-:Y:S01]  /*4a40*/  UISETP.NE.AND UP1, UPT, UR14, URZ, UPT ;  /* 0x000000ff0e00728c */ /* 0x000fe2000bf25270 */
[----:B------:R-:W-:Y:S01]  /*4a50*/  UMOV UR5, UR11 ;  /* 0x0000000b00057c82 */ /* 0x000fe20008000000 */
[----:B------:R-:W-:Y:S02]  /*4a60*/  UIMAD.WIDE.U32 UR10, UR6, UR18, URZ ;  /* 0x00000012060a72a5 */ /* 0x000fe4000f8e00ff */
[----:B------:R-:W-:Y:S03]  /*4a70*/  USHF.R.U32.HI UR8, URZ, UR33, UR5 ;  /* 0x00000021ff087299 */ /* 0x000fe60008011605 */
[----:B------:R-:W-:Y:S02]  /*4a80*/  UMOV UR5, UR13 ;  /* 0x0000000d00057c82 */ /* 0x000fe40008000000 */
[----:B------:R-:W-:Y:S03]  /*4a90*/  @UP6 USHF.R.U32.HI UR4, URZ, UR19, UR5 ;  /* 0x00000013ff046299 */ /* 0x000fe60008011605 */
[----:B------:R-:W-:Y:S01]  /*4aa0*/  UMOV UR5, UR21 ;  /* 0x0000001500057c82 */ /* 0x000fe20008000000 */
[----:B------:R-:W-:Y:S02]  /*4ab0*/  UIMAD UR4, UR39, UR4, URZ ;  /* 0x00000004270472a4 */ /* 0x000fe4000f8e02ff */
[----:B------:R-:W-:Y:S02]  /*4ac0*/  @UP6 USHF.R.U32.HI UR7, URZ, UR19, UR5 ;  /* 0x00000013ff076299 */ /* 0x000fe40008011605 */
[----:B------:R-:W-:Y:S02]  /*4ad0*/  USEL UR5, UR16, UR8, !UP0 ;  /* 0x0000000810057287 */ /* 0x000fe4000c000000 */
[----:B------:R-:W-:Y:S02]  /*4ae0*/  UIMAD UR8, UR39, UR7, URZ ;  /* 0x00000007270872a4 */ /* 0x000fe4000f8e02ff */
[----:B------:R-:W-:Y:S03]  /*4af0*/  UISETP.GE.AND UP0, UPT, UR6, UR4, UPT ;  /* 0x000000040600728c */ /* 0x000fe6000bf06270 */
[----:B------:R-:W-:Y:S01]  /*4b00*/  UMOV UR4, UR11 ;  /* 0x0000000b00047c82 */ /* 0x000fe20008000000 */
[----:B------:R-:W-:Y:S02]  /*4b10*/  UISETP.GE.OR UP0, UPT, UR5, UR8, UP0 ;  /* 0x000000080500728c */ /* 0x000fe40008706670 */
[----:B------:R-:W-:Y:S02]  /*4b20*/  USHF.R.U32.HI UR4, URZ, UR19, UR4 ;  /* 0x00000013ff047299 */ /* 0x000fe40008011604 */
[----:B------:R-:W-:Y:S02]  /*4b30*/  UIMAD.WIDE.U32 UR8, UR5, UR18, URZ ;  /* 0x00000012050872a5 */ /* 0x000fe4000f8e00ff */
[----:B------:R-:W-:Y:S04]  /*4b40*/  USEL UR10, UR6, UR4, !UP6 ;  /* 0x00000004060a7287 */ /* 0x000fe8000f000000 */
[----:B------:R-:W-:Y:S01]  /*4b50*/  UIADD3 UR11, UPT, UPT, -UR10, URZ, URZ ;  /* 0x000000ff0a0b7290 */ /* 0x000fe2000fffe1ff */
[----:B------:R-:W-:Y:S02]  /*4b60*/  @!UP0 UMOV UR4, UR9 ;  /* 0x0000000900048c82 */ /* 0x000fe40008000000 */
[----:B------:R-:W-:Y:S02]  /*4b70*/  @!UP0 USHF.R.U32.HI UR4, URZ, UR19, UR4 ;  /* 0x00000013ff048299 */ /* 0x000fe40008011604 */
[----:B------:R-:W-:Y:S02]  /*4b80*/  UIMAD UR8, UR39, UR11, UR6 ;  /* 0x0000000b270872a4 */ /* 0x000fe4000f8e0206 */
[----:B------:R-:W-:Y:S04]  /*4b90*/  @!UP0 USEL UR4, UR5, UR4, !UP6 ;  /* 0x0000000405048287 */ /* 0x000fe8000f000000 */
[----:B------:R-:W-:Y:S02]  /*4ba0*/  @!UP0 UIMAD UR8, UR7, UR8, UR4 ;  /* 0x00000008070882a4 */ /* 0x000fe4000f8e0204 */
[----:B------:R-:W-:Y:S02]  /*4bb0*/  @!UP0 UIADD3 UR9, UPT, UPT, UR10, -UR4, URZ ;  /* 0x800000040a098290 */ /* 0x000fe4000fffe0ff */
[----:B------:R-:W-:Y:S02]  /*4bc0*/  UIADD3 UR4, UPT, UPT, -UR5, URZ, URZ ;  /* 0x000000ff05047290 */ /* 0x000fe4000fffe1ff */
[----:B------:R-:W-:Y:S02]  /*4bd0*/  UIADD3 UR7, UPT, UPT, -UR6, URZ, URZ ;  /* 0x000000ff06077290 */ /* 0x000fe4000fffe1ff */
[----:B------:R-:W-:Y:S02]  /*4be0*/  @!UP0 UIMAD UR6, UR9, UR39, UR5 ;  /* 0x00000027090682a4 */ /* 0x000fe4000f8e0205 */
[----:B------:R-:W-:Y:S02]  /*4bf0*/  UIMAD UR16, UR17, UR4, UR16 ;  /* 0x00000004111072a4 */ /* 0x000fe4000f8e0210 */
[----:B------:R-:W-:Y:S01]  /*4c00*/  UIMAD UR15, UR34, UR7, UR15 ;  /* 0x00000007220f72a4 */ /* 0x000fe2000f8e020f */
[----:B------:R-:W-:Y:S02]  /*4c10*/  @!UP0 UMOV UR5, UR8 ;  /* 0x0000000800058c82 */ /* 0x000fe40008000000 */
[----:B------:R-:W-:Y:S02]  /*4c20*/  UIMAD UR16, UR5, UR17, UR16 ;  /* 0x00000011051072a4 */ /* 0x000fe4000f8e0210 */
[----:B------:R-:W-:Y:S11]  /*4c30*/  UIMAD UR15, UR6, UR34, UR15 ;  /* 0x00000022060f72a4 */ /* 0x000ff6000f8e020f */
[----:B------:R-:W-:Y:S01]  /*4c40*/  @!UPT UIADD3 URZ, UPT, UPT, URZ, URZ, URZ ;  /* 0x000000fffffff290 */ /* 0x000fe2000fffe0ff */
.L_x_75:
[----:B------:R-:W2:Y:S01]  /*4c50*/  @!UP3 LDCU.128 UR8, c[0x0][0xc10] ;  /* 0x00018200ff08b7ac */ /* 0x000ea20008000c00 */
[C---:B------:R-:W-:Y:S02]  /*4c60*/  ISETP.NE.U32.AND P2, PT, R4.reuse, RZ, PT ;  /* 0x000000ff0400720c */ /* 0x040fe40003f45070 */
[----:B------:R-:W-:Y:S02]  /*4c70*/  ISETP.NE.U32.AND P1, PT, R4, RZ, PT ;  /* 0x000000ff0400720c */ /* 0x000fe40003f25070 */
[C---:B------:R-:W-:Y:S02]  /*4c80*/  ISETP.NE.AND.EX P2, PT, R5.reuse, RZ, PT, P2 ;  /* 0x000000ff0500720c */ /* 0x040fe40003f45320 */
[----:B------:R-:W-:Y:S01]  /*4c90*/  ISETP.NE.AND.EX P1, PT, R5, RZ, PT, P1 ;  /* 0x000000ff0500720c */ /* 0x000fe20003f25310 */
[----:B------:R-:W3:Y:S01]  /*4ca0*/  @!UP3 LDCU UR5, c[0x0][0xc0c] ;  /* 0x00018180ff05b7ac */ /* 0x000ee20008000800 */
[----:B------:R-:W-:Y:S01]  /*4cb0*/  SHF.L.U32 R3, R14, 0x1f, RZ ;  /* 0x0000001f0e037819 */ /* 0x000fe200000006ff */
[----:B--2---:R-:W-:Y:S07]  /*4cc0*/  UIMAD.WIDE.U32 UR6, UR16, UR8, URZ ;  /* 0x00000008100672a5 */ /* 0x004fee000f8e00ff */
[----:B------:R-:W-:Y:S01]  /*4cd0*/  @!UP3 UMOV UR4, UR7 ;  /* 0x000000070004bc82 */ /* 0x000fe20008000000 */
[----:B---3--:R-:W-:Y:S02]  /*4ce0*/  @!UP3 UISETP.NE.AND UP0, UPT, UR5, 0x1, UPT ;  /* 0x000000010500b88c */ /* 0x008fe4000bf05270 */
[----:B------:R-:W-:Y:S02]  /*4cf0*/  @!UP3 USHF.R.U32.HI UR4, URZ, UR9, UR4 ;  /* 0x00000009ff04b299 */ /* 0x000fe40008011604 */
[----:B------:R-:W-:Y:S02]  /*4d00*/  UIMAD.WIDE.U32 UR6, UR15, UR11, URZ ;  /* 0x0000000b0f0672a5 */ /* 0x000fe4000f8e00ff */
[----:B------:R-:W-:Y:S02]  /*4d10*/  @!UP3 USEL UR8, UR16, UR4, !UP0 ;  /* 0x000000041008b287 */ /* 0x000fe4000c000000 */
[----:B------:R-:W-:Y:S03]  /*4d20*/  @!UP3 UISETP.NE.AND UP0, UPT, UR10, 0x1, UPT ;  /* 0x000000010a00b88c */ /* 0x000fe6000bf05270 */
[----:B------:R-:W-:Y:S02]  /*4d30*/  @!UP3 UMOV UR6, UR7 ;  /* 0x000000070006bc82 */ /* 0x000fe40008000000 */
[----:B------:R-:W2:Y:S02]  /*4d40*/  @!UP3 LDCU UR4, c[0x0][0xc20] ;  /* 0x00018400ff04b7ac */ /* 0x000ea40008000800 */
[----:B--2---:R-:W-:Y:S04]  /*4d50*/  @!UP3 USHF.R.U32.HI UR6, URZ, UR4, UR6 ;  /* 0x00000004ff06b299 */ /* 0x004fe80008011606 */
[----:B------:R-:W-:Y:S04]  /*4d60*/  @!UP3 USEL UR6, UR15, UR6, !UP0 ;  /* 0x000000060f06b287 */ /* 0x000fe8000c000000 */
[----:B------:R-:W-:Y:S02]  /*4d70*/  @!UP3 UIADD3 UR4, UPT, UPT, -UR8, UR6, URZ ;  /* 0x000000060804b290 */ /* 0x000fe4000fffe1ff */
[----:B------:R-:W-:Y:S02]  /*4d80*/  @!UP3 UIADD3 UR6, UPT, UPT, UR8, -UR6, URZ ;  /* 0x800000060806b290 */ /* 0x000fe4000fffe0ff */
[----:B------:R-:W-:Y:S02]  /*4d90*/  @!UP3 UIMAD UR16, UR4, UR5, UR16 ;  /* 0x000000050410b2a4 */ /* 0x000fe4000f8e0210 */
[----:B------:R-:W-:Y:S01]  /*4da0*/  @!UP3 UIMAD UR15, UR6, UR10, UR15 ;  /* 0x0000000a060fb2a4 */ /* 0x000fe2000f8e020f */
[----:B------:R-:W-:Y:S11]  /*4db0*/  BRA.U UP1, `(.L_x_76) ;  /* 0x0000000101107547 */ /* 0x000ff6000b800000 */
[----:B------:R-:W-:Y:S04]  /*4dc0*/  MOV R12, UR42 ;  /* 0x0000002a000c7c02 */ /* 0x000fe80008000f00 */
[----:B------:R-:W-:Y:S04]  /*4dd0*/  SHF.L.U32 R12, R12, 0x1f, RZ ;  /* 0x0000001f0c0c7819 */ /* 0x000fe800000006ff */
[----:B------:R-:W2:Y:S02]  /*4de0*/  SYNCS.PHASECHK.TRANS64.TRYWAIT P3, [UR28+0x128], R12 ;  /* 0x0001280cff0075a7 */ /* 0x000ea4000806111c */
[----:B--2---:R-:W-:Y:S05]  /*4df0*/  @!P3 BRA `(.L_x_77) ;  /* 0x0000003400d4b947 */ /* 0x004fea0003800000 */
.L_x_76:
[----:B------:R-:W-:Y:S05]  /*4e00*/  @!P2 BRA `(.L_x_78) ;  /* 0x000000000030a947 */ /* 0x000fea0003800000 */
[----:B------:R-:W-:Y:S01]  /*4e10*/  UPLOP3.LUT UP4, UPT, UPT, UPT, UP5, 0x80, 0x8 ;  /* 0x000000000008789c */ /* 0x000fe20003f8f050 */
[----:B------:R-:W-:Y:S01]  /*4e20*/  HFMA2 R139, -RZ, RZ, 0, 5.9604644775390625e-08 ;  /* 0x00000001ff8b7431 */ /* 0x000fe200000001ff */
[----:B------:R-:W3:Y:S04]  /*4e30*/  LDCU.64 UR4, c[0x0][0x358] ;  /* 0x00006b00ff0477ac */ /* 0x000ee80008000a00 */
[----:B------:R-:W-:Y:S11]  /*4e40*/  PLOP3.LUT P2, PT, PT, PT, UP4, 0x80, 0x8 ;  /* 0x000000000008781c */ /* 0x000ff60003f4f048 */
[----:B------:R-:W-:Y:S02]  /*4e50*/  @!UPT UIADD3 URZ, UPT, UPT, URZ, URZ, URZ ;  /* 0x000000fffffff290 */ /* 0x000fe4000fffe0ff */
[----:B------:R-:W4:Y:S01]  /*4e60*/  @P2 LDC.64 R18, c[0x0][0x988] ;  /* 0x00026200ff122b82 */ /* 0x000f220000000a00 */
[----:B--2---:R-:W-:Y:S04]  /*4e70*/  @P2 IMAD R0, R16, R4, RZ ;  /* 0x0000000410002224 */ /* 0x004fe800078e02ff */
[----:B----4-:R-:W-:Y:S01]  /*4e80*/  @P2 IMAD.WIDE R18, R0, 0x4, R18 ;  /* 0x0000000400122825 */ /* 0x010fe200078e0212 */
[----:B------:R-:W-:Y:S04]  /*4e90*/  MOV R0, 0x1 ;  /* 0x0000000100007802 */ /* 0x000fe80000000f00 */
[----:B---3-5:R3:W5:Y:S01]  /*4ea0*/  @P2 LDG.E R71, desc[UR4][R18.64] ;  /* 0x0000000412472981 */ /* 0x028762000c1e1900 */
[----:B------:R-:W-:Y:S01]  /*4eb0*/  @!P2 PRMT R139, R0, 0x7610, R139 ;  /* 0x00007610008ba816 */ /* 0x000fe2000000008b */
[----:B---3--:R-:W4:Y:S06]  /*4ec0*/  @!P2 LDC R71, c[0x0][0x980] ;  /* 0x00026000ff47ab82 */ /* 0x008f2c0000000800 */
.L_x_78:
[----:B----45:R-:W-:Y:S01]  /*4ed0*/  @!P1 FSETP.EQ.AND P2, PT, R71, RZ, PT ;  /* 0x000000ff4700920b */ /* 0x030fe20003f42000 */
[----:B------:R-:W-:Y:S01]  /*4ee0*/  @!UPT UIADD3 URZ, UPT, UPT, URZ, URZ, URZ ;  /* 0x000000fffffff290 */ /* 0x000fe2000fffe0ff */
[----:B------:R-:W-:Y:S11]  /*4ef0*/  @!P1 BRA `(.L_x_79) ;  /* 0x0000000000149947 */ /* 0x000ff60003800000 */
[----:B------:R-:W-:Y:S02]  /*4f00*/  LOP3.LUT P1, RZ, R139, 0xff, RZ, 0xc0, !PT ;  /* 0x000000ff8bff7812 */ /* 0x000fe4000782c0ff */
[----:B------:R-:W-:Y:S04]  /*4f10*/  PLOP3.LUT P2, PT, PT, PT, UP4, 0x80, 0x8 ;  /* 0x000000000008781c */ /* 0x000fe80003f4f048 */
[----:B------:R-:W-:Y:S07]  /*4f20*/  PLOP3.LUT P2, PT, P2, PT, PT, 0x8, 0x80 ;  /* 0x000000000080781c */ /* 0x000fee000174e170 */
[----:B------:R-:W-:Y:S11]  /*4f30*/  @P1 FSETP.EQ.AND P2, PT, R71, RZ, PT ;  /* 0x000000ff4700120b */ /* 0x000ff60003f42000 */
[----:B------:R-:W-:Y:S02]  /*4f40*/  @!UPT UIADD3 URZ, UPT, UPT, URZ, URZ, URZ ;  /* 0x000000fffffff290 */ /* 0x000fe4000fffe0ff */
.L_x_79:
[----:B------:R-:W3:Y:S01]  /*4f50*/  SYNCS.PHASECHK.TRANS64.TRYWAIT P1, [UR28+0x118], R3 ;  /* 0x00011803ff0075a7 */ /* 0x000ee2000802111c */
[----:B------:R-:W-:Y:S02]  /*4f60*/  ELECT P3, URZ, PT ;  /* 0x0000000000ff782f */ /* 0x000fe40003860000 */
[----:B------:R-:W-:Y:S01]  /*4f70*/  @P0 SHF.R.U32.HI R16, RZ, 0x10, R9 ;  /* 0x00000010ff100819 */ /* 0x000fe20000011609 */
[----:B---3--:R-:W-:Y:S10]  /*4f80*/  @!P1 BRA `(.L_x_80) ;  /* 0x0000003400889947 */ /* 0x008ff40003800000 */
.L_x_154:
[----:B------:R-:W-:Y:S02]  /*4f90*/  PLOP3.LUT P2, PT, P2, P3, PT, 0xf2, 0x2f ;  /* 0x00000000002f781c */ /* 0x000fe40001747e72 */
[----:B------:R-:W-:Y:S02]  /*4fa0*/  LOP3.LUT R14, R14, 0x1, RZ, 0x3c, !PT ;  /* 0x000000010e0e7812 */ /* 0x000fe400078e3cff */
[----:B------:R-:W-:Y:S09]  /*4fb0*/  LOP3.LUT R13, R13, 0x1, RZ, 0x3c, !PT ;  /* 0x000000010d0d7812 */ /* 0x000ff200078e3cff */
[----:B------:R-:W-:Y:S01]  /*4fc0*/  VOTEU.ALL UP0, P2 ;  /* 0x0000000000ff7886 */ /* 0x000fe20001000000 */
[----:B--2---:R-:W-:Y:S01]  /*4fd0*/  @!P2 IADD3 R3, P0, PT, R6, 0x680, RZ ;  /* 0x000006800603a810 */ /* 0x004fe20007f1e0ff */
[----:B------:R-:W-:Y:S03]  /*4fe0*/  @!P2 IMAD.MOV.U32 R0, RZ, 0x20, RZ ;  /* 0x00000020ff00a824 */ /* 0x000fe600078e00ff */
[----:B------:R-:W2:Y:S01]  /*4ff0*/  @!UP0 LDCU.128 UR24, c[0x0][0xa80] ;  /* 0x00015000ff1887ac */ /* 0x000ea20008000c00 */
[----:B------:R-:W-:Y:S01]  /*5000*/  @!P2 IMAD.MOV.U32 R0, RZ, 0x400, R0 ;  /* 0x00000400ff00a824 */ /* 0x000fe200078e0000 */
[----:B------:R-:W3:Y:S01]  /*5010*/  @!UP0 LDCU.128 UR20, c[0x0][0xa90] ;  /* 0x00015200ff1487ac */ /* 0x000ee20008000c00 */
[----:B------:R-:W4:Y:S01]  /*5020*/  @!UP0 LDCU UR6, c[0x0][0xaa0] ;  /* 0x00015400ff0687ac */ /* 0x000f220008000800 */
[----:B------:R-:W-:Y:S02]  /*5030*/  @!UP0 USHF.L.U32 UR11, UR44, 0x7, URZ ;  /* 0x000000072c0b8899 */ /* 0x000fe400080006ff */
[----:B--2---:R-:W-:Y:S02]  /*5040*/  @!UP0 UISETP.NE.AND UP1, UPT, UR24, 0x1, UPT ;  /* 0x000000011800888c */ /* 0x004fe4000bf25270 */
[----:B------:R-:W-:Y:S02]  /*5050*/  UIMAD.WIDE.U32 UR4, UR11, UR25, URZ ;  /* 0x000000190b0472a5 */ /* 0x000fe4000f8e00ff */
[----:B------:R-:W-:Y:S02]  /*5060*/  @!UP0 USHF.L.U32 UR10, UR45, 0x6, URZ ;  /* 0x000000062d0a8899 */ /* 0x000fe400080006ff */
[----:B------:R-:W-:Y:S02]  /*5070*/  @!UP0 UIADD3 UR8, UPT, UPT, UR28, 0x200, URZ ;  /* 0x000002001c088890 */ /* 0x000fe4000fffe0ff */
[----:B------:R-:W-:Y:S02]  /*5080*/  @!UP0 UIADD3 UR9, UPT, UPT, UR28, 0x110, URZ ;  /* 0x000001101c098890 */ /* 0x000fe4000fffe0ff */
[----:B------:R-:W-:Y:S02]  /*5090*/  UIADD3 UR45, UPT, UPT, UR15, UR36, URZ ;  /* 0x000000240f2d7290 */ /* 0x000fe4000fffe0ff */
[----:B------:R-:W-:Y:S01]  /*50a0*/  UIADD3 UR44, UPT, UPT, UR16, UR31, URZ ;  /* 0x0000001f102c7290 */ /* 0x000fe2000fffe0ff */
[----:B------:R-:W-:Y:S02]  /*50b0*/  @!UP0 UMOV UR4, UR5 ;  /* 0x0000000500048c82 */ /* 0x000fe40008000000 */
[----:B------:R-:W-:Y:S04]  /*50c0*/  @!UP0 USHF.R.U32.HI UR4, URZ, UR26, UR4 ;  /* 0x0000001aff048299 */ /* 0x000fe80008011604 */
[----:B------:R-:W-:Y:S02]  /*50d0*/  @!UP0 USEL UR12, UR11, UR4, !UP1 ;  /* 0x000000040b0c8287 */ /* 0x000fe4000c800000 */
[----:B------:R-:W-:Y:S02]  /*50e0*/  @!UP0 UISETP.NE.AND UP1, UPT, UR27, 0x1, UPT ;  /* 0x000000011b00888c */ /* 0x000fe4000bf25270 */
[----:B---3--:R-:W-:Y:S07]  /*50f0*/  UIMAD.WIDE.U32 UR4, UR12, UR20, URZ ;  /* 0x000000140c0472a5 */ /* 0x008fee000f8e00ff */
[----:B------:R-:W-:Y:S02]  /*5100*/  @!UP0 UMOV UR4, UR5 ;  /* 0x0000000500048c82 */ /* 0x000fe40008000000 */
[----:B------:R-:W-:Y:S04]  /*5110*/  @!UP0 USHF.R.U32.HI UR4, URZ, UR21, UR4 ;  /* 0x00000015ff048299 */ /* 0x000fe80008011604 */
[----:B------:R-:W-:Y:S02]  /*5120*/  @!UP0 USEL UR13, UR12, UR4, !UP1 ;  /* 0x000000040c0d8287 */ /* 0x000fe4000c800000 */
[----:B------:R-:W-:Y:S02]  /*5130*/  @!UP0 UISETP.NE.AND UP1, UPT, UR22, 0x1, UPT ;  /* 0x000000011600888c */ /* 0x000fe4000bf25270 */
[----:B------:R-:W-:Y:S07]  /*5140*/  UIMAD.WIDE.U32 UR4, UR13, UR23, URZ ;  /* 0x000000170d0472a5 */ /* 0x000fee000f8e00ff */
[----:B------:R-:W-:Y:S02]  /*5150*/  @!UP0 UMOV UR4, UR5 ;  /* 0x0000000500048c82 */ /* 0x000fe40008000000 */
[----:B----4-:R-:W-:Y:S01]  /*5160*/  @!UP0 USHF.R.U32.HI UR4, URZ, UR6, UR4 ;  /* 0x00000006ff048299 */ /* 0x010fe20008011604 */
[----:B------:R-:W-:Y:S01]  /*5170*/  @!P2 R2UR UR6, R0 ;  /* 0x000000000006a2ca */ /* 0x000fe200000e0000 */
[----:B------:R-:W-:Y:S02]  /*5180*/  @!P2 IMAD.X R0, RZ, RZ, R7, P0 ;  /* 0x000000ffff00a224 */ /* 0x000fe400000e0607 */
[----:B------:R-:W-:Y:S02]  /*5190*/  @!UP0 USEL UR14, UR13, UR4, !UP1 ;  /* 0x000000040d0e8287 */ /* 0x000fe4000c800000 */
[----:B------:R-:W-:Y:S02]  /*51a0*/  @!UP0 UIADD3 UR4, UPT, UPT, -UR12, URZ, URZ ;  /* 0x000000ff0c048290 */ /* 0x000fe4000fffe1ff */
[----:B------:R-:W-:Y:S02]  /*51b0*/  @!UP0 UIADD3 UR5, UPT, UPT, -UR14, URZ, URZ ;  /* 0x000000ff0e058290 */ /* 0x000fe4000fffe1ff */
[----:B------:R-:W-:Y:S02]  /*51c0*/  @!UP0 UIMAD UR11, UR24, UR4, UR11 ;  /* 0x00000004180b82a4 */ /* 0x000fe4000f8e020b */
[----:B------:R-:W-:Y:S02]  /*51d0*/  @!UP0 UIADD3 UR4, UPT, UPT, -UR13, URZ, URZ ;  /* 0x000000ff0d048290 */ /* 0x000fe4000fffe1ff */
[----:B------:R-:W-:Y:S01]  /*51e0*/  @!UP0 UIMAD UR13, UR22, UR5, UR13 ;  /* 0x00000005160d82a4 */ /* 0x000fe2000f8e020d */
[----:B------:R-:W-:Y:S01]  /*51f0*/  @!P2 R2UR UR5, R3 ;  /* 0x000000000305a2ca */ /* 0x000fe200000e0000 */
[----:B------:R-:W-:Y:S02]  /*5200*/  @!UP0 UIMAD UR12, UR27, UR4, UR12 ;  /* 0x000000041b0c82a4 */ /* 0x000fe4000f8e020c */
[----:B------:R-:W-:Y:S01]  /*5210*/  @!UP0 UPRMT UR6, UR6, 0x5410, URZ ;  /* 0x0000541006068896 */ /* 0x000fe200080000ff */
[----:B------:R-:W-:Y:S01]  /*5220*/  @!P2 R2UR UR4, R0 ;  /* 0x000000000004a2ca */ /* 0x000fe200000e0000 */
[----:B------:R-:W-:Y:S01]  /*5230*/  VOTEU.ALL UP0, P2 ;  /* 0x0000000000ff7886 */ /* 0x000fe20001000000 */
[----:B------:R-:W-:Y:S07]  /*5240*/  UPLOP3.LUT UP1, UPT, UPT, UPT, UPT, 0x80, 0x8 ;  /* 0x000000000008789c */ /* 0x000fee0003f2f070 */
[----:B------:R-:W-:Y:S04]  /*5250*/  IMAD.U32 R8, RZ, RZ, UR5 ;  /* 0x00000005ff087e24 */ /* 0x000fe8000f8e00ff */
[----:B------:R-:W-:Y:S01]  /*5260*/  IMAD.U32 R9, RZ, RZ, UR4 ;  /* 0x00000004ff097e24 */ /* 0x000fe2000f8e00ff */
[----:B------:R-:W-:Y:S04]  /*5270*/  @!P2 R2UR UR4, R8 ;  /* 0x000000000804a2ca */ /* 0x000fe800000e0000 */
[----:B------:R-:W-:Y:S11]  /*5280*/  @!P2 R2UR UR5, R9 ;  /* 0x000000000905a2ca */ /* 0x000ff600000e0000 */
[----:B------:R-:W-:Y:S02]  /*5290*/  @!UPT UIADD3 URZ, UPT, UPT, URZ, URZ, URZ ;  /* 0x000000fffffff290 */ /* 0x000fe4000fffe0ff */
[----:B------:R2:W-:Y:S01]  /*52a0*/  @!UP0 UTMALDG.5D.IM2COL [UR8], [UR4], UR6 ;  /* 0x00000008040083b4 */ /* 0x0005e20008060006 */
[----:B------:R2:W-:Y:S01]  /*52b0*/  @!P2 SYNCS.ARRIVE.TRANS64.RED.A0TR RZ, [UR28+0x110], R2 ;  /* 0x00011002ffffa9a7 */ /* 0x0005e2000830041c */
[----:B------:R-:W-:Y:S01]  /*52c0*/  SYNCS.ARRIVE.TRANS64.RED.A1T0 RZ, [UR38], RZ ;  /* 0x000000ffffff79a7 */ /* 0x000fe20008100426 */
[----:B------:R-:W-:Y:S05]  /*52d0*/  BRA.U UP2, `(.L_x_81) ;  /* 0xfffffff502487547 */ /* 0x000fea000b83ffff */
[----:B------:R-:W-:Y:S07]  /*52e0*/  MOV R0, UR28 ;  /* 0x0000001c00007c02 */ /* 0x000fee0008000f00 */
.L_x_82:
[----:B--2---:R-:W-:-:S04]  /*52f0*/  SHF.L.U32 R2, R14, 0x1f, RZ ;  /* 0x0000001f0e027819 */ /* 0x004fc800000006ff */
[----:B------:R2:W3:Y:S03]  /*5300*/  SYNCS.PHASECHK.TRANS64.TRYWAIT P0, [R0+URZ+0x118], R2 ;  /* 0x00011802000075a7 */ /* 0x0004e600080011ff */
[----:B---3--:R-:W-:Y:S05]  /*5310*/  @!P0 NANOSLEEP.SYNCS 0x989680 ;  /* 0x009896800000895d */ /* 0x008fea0003900000 */
[----:B------:R-:W3:Y:S02]  /*5320*/  @!P0 SYNCS.PHASECHK.TRANS64 P0, [R0+URZ+0x118], R2 ;  /* 0x00011802000085a7 */ /* 0x000ee400080010ff */
[----:B-1-3--:R-:W-:Y:S05]  /*5330*/  @P0 EXIT ;  /* 0x000000000000094d */ /* 0x00afea0003800000 */
[----:B------:R-:W-:Y:S05]  /*5340*/  BRA `(.L_x_82) ;  /* 0xfffffffc00e87947 */ /* 0x000fea000383ffff */
.L_x_73:
[----:B------:R-:W-:-:S06]  /*5350*/  UISETP.GE.AND UP0, UPT, UR15, 0x4, UPT ;  /* 0x000000040f00788c */ /* 0x000fcc000bf06270 */
[----:B------:R-:W-:-:S13]  /*5360*/  PLOP3.LUT P0, PT, PT, PT, UP0, 0x80, 0x8 ;  /* 0x000000000008781c */ /* 0x000fda0003f0f008 */
[----:B-1----:R-:W-:Y:S05]  /*5370*/  @!P0 EXIT ;  /* 0x000000000000894d */ /* 0x002fea0003800000 */
[----:B------:R-:W1:Y:S08]  /*5380*/  S2UR UR4, SR_CgaCtaId ;  /* 0x00000000000479c3 */ /* 0x000e700000008800 */
[----:B------:R-:W-:Y:S01]  /*5390*/  BAR.SYNC.DEFER_BLOCKING 0x6, 0xa0 ;  /* 0x0182800000007b1d */ /* 0x000fe20000010000 */
[C---:B------:R-:W-:Y:S01]  /*53a0*/  IMAD.SHL.U32 R4, R133.reuse, 0x40, RZ ;  /* 0x0000004085047824 */ /* 0x040fe200078e00ff */
[C---:B------:R-:W-:Y:S01]  /*53b0*/  SHF.L.U32 R69, R133.reuse, 0x10, RZ ;  /* 0x0000001085457819 */ /* 0x040fe200000006ff */
[C---:B------:R-:W-:Y:S01]  /*53c0*/  IMAD.SHL.U32 R138, R133.reuse, 0x8, RZ ;  /* 0x00000008858a7824 */ /* 0x040fe200078e00ff */
[----:B------:R-:W-:Y:S01]  /*53d0*/  CS2R R134, SRZ ;  /* 0x0000000000867805 */ /* 0x000fe2000001ff00 */
[----:B------:R-:W-:Y:S01]  /*53e0*/  IMAD.SHL.U32 R145, R133, 0x10, RZ ;  /* 0x0000001085917824 */ /* 0x000fe200078e00ff */
[----:B------:R-:W-:Y:S01]  /*53f0*/  UMOV UR43, 0x400 ;  /* 0x00000400002b7882 */ /* 0x000fe20000000000 */
[----:B------:R-:W-:Y:S01]  /*5400*/  LOP3.LUT R5, R4, 0x180, RZ, 0xc0, !PT ;  /* 0x0000018004057812 */ /* 0x000fe200078ec0ff */
[----:B------:R-:W-:Y:S01]  /*5410*/  IMAD.MOV.U32 R68, RZ, RZ, RZ ;  /* 0x000000ffff447224 */ /* 0x000fe200078e00ff */
[----:B------:R-:W-:Y:S01]  /*5420*/  LOP3.LUT R69, R69, 0x600000, RZ, 0xc0, !PT ;  /* 0x0060000045457812 */ /* 0x000fe200078ec0ff */
[----:B------:R-:W-:Y:S01]  /*5430*/  IMAD.MOV.U32 R136, RZ, RZ, RZ ;  /* 0x000000ffff887224 */ /* 0x000fe200078e00ff */
[----:B------:R-:W-:Y:S01]  /*5440*/  LOP3.LUT R138, R5, 0x30, R138, 0xf8, !PT ;  /* 0x00000030058a7812 */ /* 0x000fe200078ef88a */
[----:B------:R-:W2:Y:S01]  /*5450*/  LDCU UR54, c[0x0][0x370] ;  /* 0x00006e00ff3677ac */ /* 0x000ea20008000800 */
[----:B------:R-:W-:-:S02]  /*5460*/  LOP3.LUT R137, R145, 0x20, RZ, 0xc0, !PT ;  /* 0x0000002091897812 */ /* 0x000fc400078ec0ff */
[----:B------:R-:W-:Y:S01]  /*5470*/  LOP3.LUT R138, R138, 0x1e40, R4, 0xf8, !PT ;  /* 0x00001e408a8a7812 */ /* 0x000fe200078ef804 */
[----:B------:R-:W3:Y:S01]  /*5480*/  LDCU UR42, c[0x0][0xc0c] ;  /* 0x00018180ff2a77ac */ /* 0x000ee20008000800 */
[----:B------:R-:W-:Y:S01]  /*5490*/  LOP3.LUT R145, R145, 0x40, RZ, 0xc0, !PT ;  /* 0x0000004091917812 */ /* 0x000fe200078ec0ff */
[----:B------:R-:W4:Y:S01]  /*54a0*/  LDCU UR38, c[0x0][0xc30] ;  /* 0x00018600ff2677ac */ /* 0x000f220008000800 */
[----:B-1----:R-:W-:Y:S01]  /*54b0*/  ULEA UR43, UR4, UR43, 0x18 ;  /* 0x0000002b042b7291 */ /* 0x002fe2000f8ec0ff */
[----:B------:R-:W1:Y:S05]  /*54c0*/  LDCU.64 UR4, c[0x0][0x9a8] ;  /* 0x00013500ff0477ac */ /* 0x000e6a0008000a00 */
[----:B------:R-:W-:Y:S01]  /*54d0*/  VIADD R146, R138, UR43 ;  /* 0x0000002b8a927c36 */ /* 0x000fe20008000000 */
[----:B------:R-:W2:Y:S02]  /*54e0*/  LDCU.64 UR52, c[0x0][0x988] ;  /* 0x00013100ff3477ac */ /* 0x000ea40008000a00 */
[----:B------:R-:W3:Y:S02]  /*54f0*/  LDS R2, [UR43+0x180] ;  /* 0x0001802bff027984 */ /* 0x000ee40008000800 */
[--C-:B------:R-:W-:Y:S01]  /*5500*/  IADD3 R137, PT, PT, -R137, 0x200, R146.reuse ;  /* 0x0000020089897810 */ /* 0x100fe20007ffe192 */
[----:B------:R-:W2:Y:S01]  /*5510*/  LDCU.64 UR40, c[0x0][0xc28] ;  /* 0x00018500ff2877ac */ /* 0x000ea20008000a00 */
[----:B------:R-:W-:-:S03]  /*5520*/  IADD3 R146, PT, PT, -R145, 0x200, R146 ;  /* 0x0000020091927810 */ /* 0x000fc60007ffe192 */
[----:B------:R-:W-:Y:S01]  /*5530*/  IMAD.IADD R145, R137, 0x1, -R145 ;  /* 0x0000000189917824 */ /* 0x000fe200078e0a91 */
[----:B------:R-:W2:Y:S01]  /*5540*/  LDCU.64 UR56, c[0x0][0x990] ;  /* 0x00013200ff3877ac */ /* 0x000ea20008000a00 */
[----:B-1----:R-:W-:Y:S01]  /*5550*/  IMAD.U32 R142, RZ, RZ, UR4 ;  /* 0x00000004ff8e7e24 */ /* 0x002fe2000f8e00ff */
[----:B------:R-:W-:Y:S01]  /*5560*/  UIADD3 UR4, UPT, UPT, UR43, 0x2200, URZ ;  /* 0x000022002b047890 */ /* 0x000fe2000fffe0ff */
[----:B------:R-:W-:Y:S01]  /*5570*/  IMAD.U32 R141, RZ, RZ, UR5 ;  /* 0x00000005ff8d7e24 */ /* 0x000fe2000f8e00ff */
[----:B------:R-:W1:Y:S04]  /*5580*/  LDCU.64 UR58, c[0x0][0x9b0] ;  /* 0x00013600ff3a77ac */ /* 0x000e680008000a00 */
[----:B------:R-:W-:Y:S01]  /*5590*/  MOV R147, UR4 ;  /* 0x0000000400937c02 */ /* 0x000fe20008000f00 */
[----:B------:R-:W1:Y:S01]  /*55a0*/  LDCU.128 UR48, c[0x0][0xc10] ;  /* 0x00018200ff3077ac */ /* 0x000e620008000c00 */
[----:B------:R-:W1:Y:S01]  /*55b0*/  LDCU.128 UR60, c[0x0][0xb80] ;  /* 0x00017000ff3c77ac */ /* 0x000e620008000c00 */
[----:B------:R-:W1:Y:S01]  /*55c0*/  LDCU UR47, c[0x0][0x374] ;  /* 0x00006e80ff2f77ac */ /* 0x000e620008000800 */
[----:B------:R-:W-:Y:S01]  /*55d0*/  UIADD3 UR55, UPT, UPT, UR43, 0x200, URZ ;  /* 0x000002002b377890 */ /* 0x000fe2000fffe0ff */
[C---:B---3--:R-:W-:Y:S01]  /*55e0*/  VIADD R3, R2.reuse, 0x40 ;  /* 0x0000004002037836 */ /* 0x048fe20000000000 */
[----:B------:R-:W-:-:S04]  /*55f0*/  LOP3.LUT R2, R2, 0xffff, RZ, 0xc0, !PT ;  /* 0x0000ffff02027812 */ /* 0x000fc800078ec0ff */
[----:B------:R-:W-:-:S05]  /*5600*/  LOP3.LUT R3, R3, 0xffff, RZ, 0xc0, !PT ;  /* 0x0000ffff03037812 */ /* 0x000fca00078ec0ff */
[----:B-12-4-:R3:W-:Y:S02]  /*5610*/  STL.64 [R1], R2 ;  /* 0x0000000201007387 */ /* 0x0167e40000100a00 */
.L_x_100:
[----:B---3--:R-:W-:Y:S04]  /*5620*/  SHF.L.U32 R2, R135, 0x1f, RZ ;  /* 0x0000001f87027819 */ /* 0x008fe800000006ff */
[----:B-1----:R-:W1:Y:S02]  /*5630*/  SYNCS.PHASECHK.TRANS64.TRYWAIT P0, [UR43+0x130], R2 ;  /* 0x00013002ff0075a7 */ /* 0x002e64000800112b */
[----:B-12---:R-:W-:Y:S05]  /*5640*/  @!P0 BRA `(.L_x_83) ;  /* 0x0000002c00f08947 */ /* 0x006fea0003800000 */
.L_x_156:
[----:B------:R-:W2:Y:S01]  /*5650*/  LDS.128 R4, [UR43+0x170] ;  /* 0x0001702bff047984 */ /* 0x000ea20008000c00 */
[----:B------:R-:W-:Y:S01]  /*5660*/  UIADD3 UR4, UPT, UPT, UR43, 0x138, URZ ;  /* 0x000001382b047890 */ /* 0x000fe2000fffe0ff */
[----:B-1----:R-:W-:Y:S01]  /*5670*/  IMAD R2, R68, 0x4, R1 ;  /* 0x0000000444027824 */ /* 0x002fe200078e0201 */
[----:B------:R-:W-:Y:S01]  /*5680*/  UISETP.GE.AND UP0, UPT, UR39, 0x1, UPT ;  /* 0x000000012700788c */ /* 0x000fe2000bf06270 */
[----:B------:R-:W-:Y:S01]  /*5690*/  @!PT LDS RZ, [RZ] ;  /* 0x00000000fffff984 */ /* 0x000fe20000000800 */
[----:B------:R-:W-:Y:S01]  /*56a0*/  @!PT LDS RZ, [RZ] ;  /* 0x00000000fffff984 */ /* 0x000fe20000000800 */
[----:B------:R-:W-:Y:S01]  /*56b0*/  @!PT LDS RZ, [RZ] ;  /* 0x00000000fffff984 */ /* 0x000fe20000000800 */
[----:B------:R-:W-:Y:S01]  /*56c0*/  @!PT LDS RZ, [RZ] ;  /* 0x00000000fffff984 */ /* 0x000fe20000000800 */
[----:B------:R1:W-:Y:S06]  /*56d0*/  MEMBAR.ALL.CTA ;  /* 0x0000000000007992 */ /* 0x0003ec0000008000 */
[----:B-1----:R-:W1:Y:S01]  /*56e0*/  FENCE.VIEW.ASYNC.S ;  /* 0x00000000000073c6 */ /* 0x002e620000000000 */
[----:B------:R-:W-:Y:S09]  /*56f0*/  UPRMT UR4, URZ, 0x654, UR4 ;  /* 0x00000654ff047896 */ /* 0x000ff20008000004 */
[----:B-1----:R-:W-:Y:S01]  /*5700*/  SYNCS.ARRIVE.TRANS64.RED.A1T0 RZ, [UR4], RZ ;  /* 0x000000ffffff79a7 */ /* 0x002fe20008100404 */
[----:B------:R-:W5:Y:S01]  /*5710*/  LDL R2, [R2] ;  /* 0x0000000002027983 */ /* 0x000f620000100800 */
[----:B--2---:R-:W-:Y:S11]  /*5720*/  LOP3.LUT P0, RZ, R6, 0x1, RZ, 0xc0, !PT ;  /* 0x0000000106ff7812 */ /* 0x004ff6000780c0ff */
[----:B------:R-:W-:Y:S02]  /*5730*/  @!UPT UIADD3 URZ, UPT, UPT, URZ, URZ, URZ ;  /* 0x000000fffffff290 */ /* 0x000fe4000fffe0ff */
[----:B------:R-:W-:Y:S01]  /*5740*/  VOTEU.ANY UP1, P0 ;  /* 0x0000000000ff7886 */ /* 0x000fe20000020100 */
[----:B------:R-:W-:Y:S01]  /*5750*/  PLOP3.LUT P0, PT, PT, PT, UP1, 0x80, 0x8 ;  /* 0x000000000008781c */ /* 0x000fe20003f0f018 */
[----:B------:R-:W-:Y:S11]  /*5760*/  UP2UR UR46, UPR, URZ, 0x2 ;  /* 0x00000002ff2e7883 */ /* 0x000ff60008000000 */
[----:B------:R-:W-:Y:S01]  /*5770*/  @!UPT UIADD3 URZ, UPT, UPT, URZ, URZ, URZ ;  /* 0x000000fffffff290 */ /* 0x000fe2000fffe0ff */
[----:B------:R-:W-:Y:S02]  /*5780*/  @P0 MOV R3, R4 ;  /* 0x0000000400030202 */ /* 0x000fe40000000f00 */
[----:B------:R-:W-:Y:S02]  /*5790*/  @P0 LOP3.LUT R0, R5, 0xffff, RZ, 0xc0, !PT ;  /* 0x0000ffff05000812 */ /* 0x000fe400078ec0ff */
[----:B------:R-:W-:Y:S02]  /*57a0*/  @P0 R2UR UR5, R3 ;  /* 0x00000000030502ca */ /* 0x000fe400000e0000 */
[----:B------:R-:W-:Y:S11]  /*57b0*/  @P0 R2UR UR4, R0 ;  /* 0x00000000000402ca */ /* 0x000ff600000e0000 */
[----:B------:R-:W-:Y:S02]  /*57c0*/  @UP1 UMOV UR37, UR5 ;  /* 0x0000000500251c82 */ /* 0x000fe40008000000 */
[----:B------:R-:W-:Y:S01]  /*57d0*/  @UP1 UMOV UR36, UR4 ;  /* 0x0000000400241c82 */ /* 0x000fe20008000000 */
[----:B------:R-:W-:Y:S05]  /*57e0*/  BRA.U !UP0, `(.L_x_84) ;  /* 0x0000000108cc7547 */ /* 0x000fea000b800000 */
[----:B------:R-:W1:Y:S01]  /*57f0*/  LDCU UR9, c[0x0][0xc20] ;  /* 0x00018400ff0977ac */ /* 0x000e620008000800 */
[----:B------:R-:W-:Y:S02]  /*5800*/  UIMAD.WIDE.U32 UR4, UR47, UR51, URZ ;  /* 0x000000332f0472a5 */ /* 0x000fe4000f8e00ff */
[----:B------:R-:W-:Y:S02]  /*5810*/  UIMAD.WIDE.U32 UR6, UR54, UR48, URZ ;  /* 0x00000030360672a5 */ /* 0x000fe4000f8e00ff */
[----:B------:R-:W-:Y:S02]  /*5820*/  UIMAD.WIDE.U32 UR10, UR36, UR51, URZ ;  /* 0x00000033240a72a5 */ /* 0x000fe4000f8e00ff */
[----:B------:R-:W-:Y:S02]  /*5830*/  UISETP.NE.AND UP0, UPT, UR50, 0x1, UPT ;  /* 0x000000013200788c */ /* 0x000fe4000bf05270 */
[----:B------:R-:W-:Y:S02]  /*5840*/  UISETP.NE.AND UP1, UPT, UR42, 0x1, UPT ;  /* 0x000000012a00788c */ /* 0x000fe4000bf25270 */
[----:B------:R-:W-:Y:S02]  /*5850*/  UISETP.NE.AND UP2, UPT, UR39, 0x1, UPT ;  /* 0x000000012700788c */ /* 0x000fe4000bf45270 */
[----:B------:R-:W-:Y:S01]  /*5860*/  UIMAD.WIDE.U32 UR12, UR37, UR48, URZ ;  /* 0x00000030250c72a5 */ /* 0x000fe2000f8e00ff */
[----:B------:R-:W-:Y:S01]  /*5870*/  UMOV UR4, UR5 ;  /* 0x0000000500047c82 */ /* 0x000fe20008000000 */
[----:B------:R-:W-:Y:S01]  /*5880*/  UMOV UR6, UR11 ;  /* 0x0000000b00067c82 */ /* 0x000fe20008000000 */
[----:B-1----:R-:W-:Y:S03]  /*5890*/  USHF.R.U32.HI UR8, URZ, UR9, UR4 ;  /* 0x00000009ff087299 */ /* 0x002fe60008011604 */
[----:B------:R-:W-:Y:S02]  /*58a0*/  UMOV UR4, UR7 ;  /* 0x0000000700047c82 */ /* 0x000fe40008000000 */
[----:B------:R-:W-:Y:S02]  /*58b0*/  USHF.R.U32.HI UR5, URZ, UR49, UR4 ;  /* 0x00000031ff057299 */ /* 0x000fe40008011604 */
[----:B------:R-:W-:Y:S02]  /*58c0*/  USEL UR4, UR47, UR8, !UP0 ;  /* 0x000000082f047287 */ /* 0x000fe4000c000000 */
[----:B------:R-:W-:Y:S02]  /*58d0*/  USHF.R.U32.HI UR8, URZ, UR9, UR6 ;  /* 0x00000009ff087299 */ /* 0x000fe40008011606 */
[----:B------:R-:W-:Y:S02]  /*58e0*/  UIMAD.WIDE.U32 UR6, UR4, UR40, URZ ;  /* 0x00000028040672a5 */ /* 0x000fe4000f8e00ff */
[----:B------:R-:W-:Y:S02]  /*58f0*/  USEL UR9, UR54, UR5, !UP1 ;  /* 0x0000000536097287 */ /* 0x000fe4000c800000 */
[----:B------:R-:W-:Y:S02]  /*5900*/  USEL UR8, UR36, UR8, !UP0 ;  /* 0x0000000824087287 */ /* 0x000fe4000c000000 */
[----:B------:R-:W-:Y:S01]  /*5910*/  UIMAD.WIDE.U32 UR10, UR9, UR40, URZ ;  /* 0x00000028090a72a5 */ /* 0x000fe2000f8e00ff */
[----:B------:R-:W-:Y:S01]  /*5920*/  UMOV UR6, UR7 ;  /* 0x0000000700067c82 */ /* 0x000fe20008000000 */
[----:B------:R-:W-:Y:S01]  /*5930*/  UMOV UR5, UR13 ;  /* 0x0000000d00057c82 */ /* 0x000fe20008000000 */
[----:B------:R-:W-:Y:S02]  /*5940*/  @UP2 USHF.R.U32.HI UR4, URZ, UR41, UR6 ;  /* 0x00000029ff042299 */ /* 0x000fe40008011606 */
[----:B------:R-:W-:Y:S02]  /*5950*/  USHF.R.U32.HI UR5, URZ, UR49, UR5 ;  /* 0x00000031ff057299 */ /* 0x000fe40008011605 */
[----:B------:R-:W-:Y:S02]  /*5960*/  UIMAD UR4, UR39, UR4, URZ ;  /* 0x00000004270472a4 */ /* 0x000fe4000f8e02ff */
[----:B------:R-:W-:Y:S02]  /*5970*/  USEL UR5, UR37, UR5, !UP1 ;  /* 0x0000000525057287 */ /* 0x000fe4000c800000 */
[----:B------:R-:W-:Y:S01]  /*5980*/  UISETP.GE.AND UP0, UPT, UR8, UR4, UPT ;  /* 0x000000040800728c */ /* 0x000fe2000bf06270 */
[----:B------:R-:W-:Y:S01]  /*5990*/  UMOV UR6, UR11 ;  /* 0x0000000b00067c82 */ /* 0x000fe20008000000 */
[----:B------:R-:W-:Y:S02]  /*59a0*/  UIMAD.WIDE.U32 UR10, UR8, UR40, URZ ;  /* 0x00000028080a72a5 */ /* 0x000fe4000f8e00ff */
[----:B------:R-:W-:Y:S04]  /*59b0*/  @UP2 USHF.R.U32.HI UR9, URZ, UR41, UR6 ;  /* 0x00000029ff092299 */ /* 0x000fe80008011606 */
[----:B------:R-:W-:Y:S01]  /*59c0*/  UIMAD UR6, UR39, UR9, URZ ;  /* 0x00000009270672a4 */ /* 0x000fe2000f8e02ff */
[----:B------:R-:W-:Y:S03]  /*59d0*/  UMOV UR4, UR11 ;  /* 0x0000000b00047c82 */ /* 0x000fe60008000000 */
[----:B------:R-:W-:Y:S02]  /*59e0*/  UISETP.GE.OR UP0, UPT, UR5, UR6, UP0 ;  /* 0x000000060500728c */ /* 0x000fe40008706670 */
[----:B------:R-:W-:Y:S02]  /*59f0*/  USHF.R.U32.HI UR4, URZ, UR41, UR4 ;  /* 0x00000029ff047299 */ /* 0x000fe40008011604 */
[----:B------:R-:W-:Y:S02]  /*5a00*/  UIMAD.WIDE.U32 UR6, UR5, UR40, URZ ;  /* 0x00000028050672a5 */ /* 0x000fe4000f8e00ff */
[----:B------:R-:W-:Y:S02]  /*5a10*/  USEL UR11, UR8, UR4, !UP2 ;  /* 0x00000004080b7287 */ /* 0x000fe4000d000000 */
[----:B------:R-:W-:Y:S02]  /*5a20*/  UIADD3 UR6, UPT, UPT, -UR5, URZ, URZ ;  /* 0x000000ff05067290 */ /* 0x000fe4000fffe1ff */
[----:B------:R-:W-:Y:S02]  /*5a30*/  UIADD3 UR10, UPT, UPT, -UR11, URZ, URZ ;  /* 0x000000ff0b0a7290 */ /* 0x000fe4000fffe1ff */
[----:B------:R-:W-:Y:S02]  /*5a40*/  UIMAD UR6, UR42, UR6, UR37 ;  /* 0x000000062a0672a4 */ /* 0x000fe4000f8e0225 */
[----:B------:R-:W-:Y:S01]  /*5a50*/  UIMAD UR10, UR39, UR10, UR8 ;  /* 0x0000000a270a72a4 */ /* 0x000fe2000f8e0208 */
[----:B------:R-:W-:Y:S01]  /*5a60*/  @!UP0 UMOV UR4, UR7 ;  /* 0x0000000700048c82 */ /* 0x000fe20008000000 */
[----:B------:R-:W-:Y:S02]  /*5a70*/  UIADD3 UR7, UPT, UPT, -UR8, URZ, URZ ;  /* 0x000000ff08077290 */ /* 0x000fe4000fffe1ff */
[----:B------:R-:W-:Y:S04]  /*5a80*/  @!UP0 USHF.R.U32.HI UR4, URZ, UR41, UR4 ;  /* 0x00000029ff048299 */ /* 0x000fe80008011604 */
[----:B------:R-:W-:Y:S04]  /*5a90*/  @!UP0 USEL UR4, UR5, UR4, !UP2 ;  /* 0x0000000405048287 */ /* 0x000fe8000d000000 */
[----:B------:R-:W-:Y:S02]  /*5aa0*/  @!UP0 UIMAD UR9, UR9, UR10, UR4 ;  /* 0x0000000a090982a4 */ /* 0x000fe4000f8e0204 */
[----:B------:R-:W-:Y:S02]  /*5ab0*/  @!UP0 UIADD3 UR10, UPT, UPT, UR11, -UR4, URZ ;  /* 0x800000040b0a8290 */ /* 0x000fe4000fffe0ff */
[----:B------:R-:W-:Y:S02]  /*5ac0*/  UIMAD UR4, UR50, UR7, UR36 ;  /* 0x00000007320472a4 */ /* 0x000fe4000f8e0224 */
[----:B------:R-:W-:Y:S03]  /*5ad0*/  @!UP0 UIMAD UR8, UR10, UR39, UR5 ;  /* 0x000000270a0882a4 */ /* 0x000fe6000f8e0205 */
[----:B------:R-:W-:Y:S02]  /*5ae0*/  @!UP0 UMOV UR5, UR9 ;  /* 0x0000000900058c82 */ /* 0x000fe40008000000 */
[----:B------:R-:W-:Y:S02]  /*5af0*/  UIMAD UR37, UR5, UR42, UR6 ;  /* 0x0000002a052572a4 */ /* 0x000fe4000f8e0206 */
[----:B------:R-:W-:Y:S11]  /*5b00*/  UIMAD UR36, UR8, UR50, UR4 ;  /* 0x00000032082472a4 */ /* 0x000ff6000f8e0204 */
[----:B------:R-:W-:Y:S01]  /*5b10*/  @!UPT UIADD3 URZ, UPT, UPT, URZ, URZ, URZ ;  /* 0x000000fffffff290 */ /* 0x000fe2000fffe0ff */
.L_x_84:
[----:B------:R-:W-:Y:S01]  /*5b20*/  UISETP.NE.AND UP0, UPT, UR38, 0x1, UPT ;  /* 0x000000012600788c */ /* 0x000fe2000bf05270 */
[----:B------:R-:W-:Y:S10]  /*5b30*/  @P0 SHF.R.U32.HI R144, RZ, 0x10, R5 ;  /* 0x00000010ff900819 */ /* 0x000ff40000011605 */
[----:B------:R-:W1:Y:S01]  /*5b40*/  @!UP0 LDCU.128 UR12, c[0x0][0xc10] ;  /* 0x00018200ff0c87ac */ /* 0x000e620008000c00 */
[----:B------:R-:W2:Y:S01]  /*5b50*/  @!UP0 LDCU UR5, c[0x0][0xc0c] ;  /* 0x00018180ff0587ac */ /* 0x000ea20008000800 */
[----:B------:R-:W3:Y:S01]  /*5b60*/  @!UP0 LDCU UR10, c[0x0][0xc20] ;  /* 0x00018400ff0a87ac */ /* 0x000ee20008000800 */
[----:B-1----:R-:W-:Y:S02]  /*5b70*/  UIMAD.WIDE.U32 UR8, UR37, UR12, URZ ;  /* 0x0000000c250872a5 */ /* 0x002fe4000f8e00ff */
[----:B------:R-:W-:Y:S02]  /*5b80*/  UIMAD.WIDE.U32 UR6, UR36, UR15, URZ ;  /* 0x0000000f240672a5 */ /* 0x000fe4000f8e00ff */
[----:B------:R-:W-:Y:S03]  /*5b90*/  @!UP0 UISETP.NE.AND UP1, UPT, UR14, 0x1, UPT ;  /* 0x000000010e00888c */ /* 0x000fe6000bf25270 */
[----:B------:R-:W-:Y:S01]  /*5ba0*/  @!UP0 UMOV UR4, UR9 ;  /* 0x0000000900048c82 */ /* 0x000fe20008000000 */
[----:B--2---:R-:W-:Y:S02]  /*5bb0*/  @!UP0 UISETP.NE.AND UP2, UPT, UR5, 0x1, UPT ;  /* 0x000000010500888c */ /* 0x004fe4000bf45270 */
[----:B------:R-:W-:Y:S01]  /*5bc0*/  @!UP0 USHF.R.U32.HI UR4, URZ, UR13, UR4 ;  /* 0x0000000dff048299 */ /* 0x000fe20008011604 */
[----:B------:R-:W-:Y:S02]  /*5bd0*/  @!UP0 UMOV UR6, UR7 ;  /* 0x0000000700068c82 */ /* 0x000fe40008000000 */
[----:B---3--:R-:W-:Y:S02]  /*5be0*/  @!UP0 USHF.R.U32.HI UR6, URZ, UR10, UR6 ;  /* 0x0000000aff068299 */ /* 0x008fe40008011606 */
[----:B------:R-:W-:Y:S02]  /*5bf0*/  @!UP0 USEL UR7, UR37, UR4, !UP2 ;  /* 0x0000000425078287 */ /* 0x000fe4000d000000 */
[----:B------:R-:W-:Y:S04]  /*5c00*/  @!UP0 USEL UR6, UR36, UR6, !UP1 ;  /* 0x0000000624068287 */ /* 0x000fe8000c800000 */
[----:B------:R-:W-:Y:S02]  /*5c10*/  @!UP0 UIADD3 UR4, UPT, UPT, -UR7, UR6, URZ ;  /* 0x0000000607048290 */ /* 0x000fe4000fffe1ff */
[----:B------:R-:W-:Y:S02]  /*5c20*/  @!UP0 UIADD3 UR6, UPT, UPT, UR7, -UR6, URZ ;  /* 0x8000000607068290 */ /* 0x000fe4000fffe0ff */
[----:B------:R-:W-:Y:S02]  /*5c30*/  @!UP0 UIMAD UR37, UR4, UR5, UR37 ;  /* 0x00000005042582a4 */ /* 0x000fe4000f8e0225 */
[----:B------:R-:W-:Y:S02]  /*5c40*/  @!UP0 UIMAD UR36, UR6, UR14, UR36 ;  /* 0x0000000e062482a4 */ /* 0x000fe4000f8e0224 */
[----:B------:R-:W-:Y:S09]  /*5c50*/  ULOP3.LUT UP0, URZ, UR55, 0x1b0, URZ, 0xc0, !UPT ;  /* 0x000001b037ff7892 */ /* 0x000ff2000f80c0ff */
[----:B------:R-:W-:Y:S05]  /*5c60*/  BRA.U !UP0, `(.L_x_85) ;  /* 0x0000000108407547 */ /* 0x000fea000b800000 */
[----:B------:R-:W1:Y:S01]  /*5c70*/  LDCU.64 UR8, c[0x4][0x80] ;  /* 0x01001000ff0877ac */ /* 0x000e620008000a00 */
[----:B------:R-:W-:Y:S01]  /*5c80*/  MOV R15, 0x0 ;  /* 0x00000000000f7802 */ /* 0x000fe20000000f00 */
[----:B------:R-:W-:Y:S02]  /*5c90*/  HFMA2 R12, -RZ, RZ, 0, 5.9604644775390625e-08 ;  /* 0x00000001ff0c7431 */ /* 0x000fe400000001ff */
[----:B------:R-:W-:Y:S02]  /*5ca0*/  IMAD.MOV.U32 R8, RZ, RZ, 0x70 ;  /* 0x00000070ff087424 */ /* 0x000fe400078e00ff */
[----:B------:R-:W-:Y:S01]  /*5cb0*/  IMAD.MOV.U32 R13, RZ, RZ, RZ ;  /* 0x000000ffff0d7224 */ /* 0x000fe200078e00ff */
[----:B------:R-:W2:Y:S01]  /*5cc0*/  LDCU.64 UR6, c[0x4][0x88] ;  /* 0x01001100ff0677ac */ /* 0x000ea20008000a00 */
[----:B------:R-:W3:Y:S01]  /*5cd0*/  LDC.64 R14, c[0x4][R15] ;  /* 0x010000000f0e7b82 */ /* 0x000ee20000000a00 */
[----:B------:R-:W4:Y:S01]  /*5ce0*/  LDCU.64 UR4, c[0x4][0x8] ;  /* 0x01000100ff0477ac */ /* 0x000f220008000a00 */
[----:B-1----:R-:W-:Y:S01]  /*5cf0*/  MOV R5, UR9 ;  /* 0x0000000900057c02 */ /* 0x002fe20008000f00 */
[----:B------:R-:W-:Y:S01]  /*5d00*/  IMAD.U32 R4, RZ, RZ, UR8 ;  /* 0x00000008ff047e24 */ /* 0x000fe2000f8e00ff */
[----:B--2---:R-:W-:Y:S01]  /*5d10*/  MOV R7, UR7 ;  /* 0x0000000700077c02 */ /* 0x004fe20008000f00 */
[----:B------:R-:W-:Y:S01]  /*5d20*/  IMAD.U32 R6, RZ, RZ, UR6 ;  /* 0x00000006ff067e24 */ /* 0x000fe2000f8e00ff */
[----:B----4-:R-:W-:Y:S01]  /*5d30*/  MOV R11, UR5 ;  /* 0x00000005000b7c02 */ /* 0x010fe20008000f00 */
[----:B------:R-:W-:Y:S02]  /*5d40*/  IMAD.U32 R10, RZ, RZ, UR4 ;  /* 0x00000004ff0a7e24 */ /* 0x000fe4000f8e00ff */
[----:B------:R-:W-:Y:S07]  /*5d50*/  LEPC R20, `(.L_x_85) ;  /* 0x000000001014794e */ /* 0x000fee0000000000 */
[----:B---3-5:R-:W-:Y:S05]  /*5d60*/  CALL.ABS.NOINC R14 ;  /* 0x000000000e007343 */ /* 0x028fea0003c00000 */
.L_x_85:
[----:B------:R-:W-:Y:S01]  /*5d70*/  LOP3.LUT P0, RZ, R147, 0x1b0, RZ, 0xc0, !PT ;  /* 0x000001b093ff7812 */ /* 0x000fe2000780c0ff */
[----:B------:R-:W-:Y:S11]  /*5d80*/  BSSY.RECONVERGENT B6, `(.L_x_86) ;  /* 0x0000013000067945 */ /* 0x000ff60003800200 */
[----:B------:R-:W-:Y:S01]  /*5d90*/  @!UPT UIADD3 URZ, UPT, UPT, URZ, URZ, URZ ;  /* 0x000000fffffff290 */ /* 0x000fe2000fffe0ff */
[----:B------:R-:W-:Y:S05]  /*5da0*/  @!P0 BRA `(.L_x_87) ;  /* 0x0000000000408947 */ /* 0x000fea0003800000 */
        /* <DEDUP_REMOVED lines=16> */
.L_x_87:
[----:B------:R-:W-:Y:S05]  /*5eb0*/  BSYNC.RECONVERGENT B6 ;  /* 0x0000000000067941 */ /* 0x000fea0003800200 */
.L_x_86:
[----:B------:R-:W-:Y:S01]  /*5ec0*/  ISETP.NE.AND P6, PT, R143, RZ, PT ;  /* 0x000000ff8f00720c */ /* 0x000fe20003fc5270 */
[----:B------:R-:W-:Y:S01]  /*5ed0*/  UISETP.NE.U32.AND UP0, UPT, UR58, URZ, UPT ;  /* 0x000000ff3a00728c */ /* 0x000fe2000bf05070 */
[----:B------:R-:W-:Y:S02]  /*5ee0*/  ISETP.NE.U32.AND P3, PT, RZ, UR56, PT ;  /* 0x00000038ff007c0c */ /* 0x000fe4000bf65070 */
[----:B------:R-:W-:Y:S01]  /*5ef0*/  PLOP3.LUT P0, PT, PT, PT, PT, 0x8, 0x80 ;  /* 0x000000000080781c */ /* 0x000fe20003f0e170 */
[----:B------:R-:W-:Y:S01]  /*5f00*/  UISETP.NE.AND.EX UP0, UPT, UR59, URZ, UPT, UP0 ;  /* 0x000000ff3b00728c */ /* 0x000fe2000bf05300 */
[----:B------:R-:W-:Y:S07]  /*5f10*/  ISETP.NE.AND.EX P3, PT, RZ, UR57, PT, P3 ;  /* 0x00000039ff007c0c */ /* 0x000fee000bf65330 */
[----:B------:R-:W1:Y:S01]  /*5f20*/  @P6 LDC.64 R4, c[0x0][0x988] ;  /* 0x00026200ff046b82 */ /* 0x000e620000000a00 */
[----:B------:R-:W-:Y:S02]  /*5f30*/  @P6 PLOP3.LUT P0, PT, P3, PT, PT, 0x80, 0x8 ;  /* 0x000000000008681c */ /* 0x000fe40001f0f070 */
[----:B-1----:R-:W-:Y:S04]  /*5f40*/  @P6 ISETP.NE.U32.AND P1, PT, R4, RZ, PT ;  /* 0x000000ff0400620c */ /* 0x002fe80003f25070 */
[----:B------:R-:W-:Y:S01]  /*5f50*/  @P6 ISETP.NE.AND.EX P1, PT, R5, RZ, PT, P1 ;  /* 0x000000ff0500620c */ /* 0x000fe20003f25310 */
[----:B------:R-:W-:Y:S01]  /*5f60*/  @!UPT UIADD3 URZ, UPT, UPT, URZ, URZ, URZ ;  /* 0x000000fffffff290 */ /* 0x000fe2000fffe0ff */
[----:B------:R-:W-:Y:S11]  /*5f70*/  @!P3 BRA `(.L_x_88) ;  /* 0x000000000030b947 */ /* 0x000ff60003800000 */
[----:B------:R-:W-:Y:S01]  /*5f80*/  ISETP.NE.U32.AND P2, PT, RZ, UR52, PT ;  /* 0x00000034ff007c0c */ /* 0x000fe2000bf45070 */
[----:B------:R-:W1:Y:S01]  /*5f90*/  LDCU.64 UR4, c[0x0][0x358] ;  /* 0x00006b00ff0477ac */ /* 0x000e620008000a00 */
[----:B------:R-:W-:Y:S02]  /*5fa0*/  IMAD.MOV.U32 R139, RZ, RZ, 0x1 ;  /* 0x00000001ff8b7424 */ /* 0x000fe400078e00ff */
[----:B------:R-:W-:Y:S11]  /*5fb0*/  ISETP.NE.AND.EX P2, PT, RZ, UR53, PT, P2 ;  /* 0x00000035ff007c0c */ /* 0x000ff6000bf45320 */
[----:B------:R-:W-:Y:S02]  /*5fc0*/  @!UPT UIADD3 URZ, UPT, UPT, URZ, URZ, URZ ;  /* 0x000000fffffff290 */ /* 0x000fe4000fffe0ff */
[----:B------:R-:W2:Y:S01]  /*5fd0*/  @P2 LDC.64 R4, c[0x0][0x988] ;  /* 0x00026200ff042b82 */ /* 0x000ea20000000a00 */
[----:B------:R-:W-:Y:S04]  /*5fe0*/  @P2 IMAD R0, R16, UR56, RZ ;  /* 0x0000003810002c24 */ /* 0x000fe8000f8e02ff */
[----:B--2---:R-:W-:Y:S04]  /*5ff0*/  @P2 IMAD.WIDE R4, R0, 0x4, R4 ;  /* 0x0000000400042825 */ /* 0x004fe800078e0204 */
[----:B------:R-:W-:Y:S01]  /*6000*/  HFMA2 R0, -RZ, RZ, 0, 5.9604644775390625e-08 ;  /* 0x00000001ff007431 */ /* 0x000fe200000001ff */
[----:B-1---5:R1:W5:Y:S04]  /*6010*/  @P2 LDG.E R71, desc[UR4][R4.64] ;  /* 0x0000000404472981 */ /* 0x022368000c1e1900 */
[----:B------:R-:W-:Y:S01]  /*6020*/  @!P2 PRMT R139, R0, 0x7610, R139 ;  /* 0x00007610008ba816 */ /* 0x000fe2000000008b */
[----:B-1----:R-:W2:Y:S06]  /*6030*/  @!P2 LDC R71, c[0x0][0x980] ;  /* 0x00026000ff47ab82 */ /* 0x002eac0000000800 */
.L_x_88:
[----:B------:R-:W-:Y:S05]  /*6040*/  BRA.U !UP0, `(.L_x_89) ;  /* 0x00000001082c7547 */ /* 0x000fea000b800000 */
[----:B------:R-:W-:Y:S02]  /*6050*/  R2UR UR5, R142 ;  /* 0x000000008e0572ca */ /* 0x000fe400000e0000 */
[----:B------:R-:W-:Y:S11]  /*6060*/  R2UR UR4, R141 ;  /* 0x000000008d0472ca */ /* 0x000ff600000e0000 */
[----:B------:R-:W-:Y:S04]  /*6070*/  ISETP.NE.U32.AND P2, PT, RZ, UR5, PT ;  /* 0x00000005ff007c0c */ /* 0x000fe8000bf45070 */
[----:B------:R-:W-:Y:S01]  /*6080*/  ISETP.NE.AND.EX P2, PT, RZ, UR4, PT, P2 ;  /* 0x00000004ff007c0c */ /* 0x000fe2000bf45320 */
[----:B------:R-:W1:Y:S11]  /*6090*/  LDCU.64 UR4, c[0x0][0x358] ;  /* 0x00006b00ff0477ac */ /* 0x000e760008000a00 */
[----:B------:R-:W-:Y:S01]  /*60a0*/  @!UPT UIADD3 URZ, UPT, UPT, URZ, URZ, URZ ;  /* 0x000000fffffff290 */ /* 0x000fe2000fffe0ff */
[----:B------:R-:W3:Y:S01]  /*60b0*/  @P2 LDC.64 R4, c[0x0][0x9a8] ;  /* 0x00026a00ff042b82 */ /* 0x000ee20000000a00 */
[----:B------:R-:W-:Y:S04]  /*60c0*/  @P2 IMAD R0, R16, UR58, RZ ;  /* 0x0000003a10002c24 */ /* 0x000fe8000f8e02ff */
[----:B---3--:R-:W-:Y:S05]  /*60d0*/  @P2 IMAD.WIDE R4, R0, 0x4, R4 ;  /* 0x0000000400042825 */ /* 0x008fea00078e0204 */
[----:B-1---5:R1:W5:Y:S02]  /*60e0*/  @P2 LDG.E R70, desc[UR4][R4.64] ;  /* 0x0000000404462981 */ /* 0x022364000c1e1900 */
[----:B-1----:R-:W3:Y:S02]  /*60f0*/  @!P2 LDC R70, c[0x0][0x9a0] ;  /* 0x00026800ff46ab82 */ /* 0x002ee40000000800 */
.L_x_89:
[----:B--2--5:R-:W-:Y:S01]  /*6100*/  @P6 FSETP.NEU.AND P2, PT, R71, RZ, PT ;  /* 0x000000ff4700620b */ /* 0x024fe20003f4d000 */
[----:B------:R-:W-:Y:S01]  /*6110*/  BSSY B1, `(.L_x_90) ;  /* 0x0000041000017945 */ /* 0x000fe20003800000 */
[----:B------:R-:W-:Y:S01]  /*6120*/  @P6 SEL R3, RZ, 0xffffffff, P1 ;  /* 0xffffffffff036807 */ /* 0x000fe20000800000 */
[----:B------:R-:W-:Y:S01]  /*6130*/  IMAD.IADD R2, R69, 0x1, R2 ;  /* 0x0000000145027824 */ /* 0x000fe200078e0202 */
[----:B------:R-:W-:Y:S02]  /*6140*/  @P6 LOP3.LUT P1, RZ, R139, 0xff, RZ, 0xc0, !PT ;  /* 0x000000ff8bff6812 */ /* 0x000fe4000782c0ff */
[----:B------:R-:W-:Y:S02]  /*6150*/  CS2R R18, SRZ ;  /* 0x0000000000127805 */ /* 0x000fe4000001ff00 */
[----:B------:R-:W-:Y:S02]  /*6160*/  @P6 SEL R0, RZ, 0xffffffff, P2 ;  /* 0xffffffffff006807 */ /* 0x000fe40001000000 */
[----:B------:R-:W-:Y:S02]  /*6170*/  CS2R R16, SRZ ;  /* 0x0000000000107805 */ /* 0x000fe4000001ff00 */
[----:B------:R-:W-:Y:S02]  /*6180*/  LEA R22, R68, UR43, 0x3 ;  /* 0x0000002b44167c11 */ /* 0x000fe4000f8e18ff */
[----:B------:R-:W-:Y:S02]  /*6190*/  CS2R R26, SRZ ;  /* 0x00000000001a7805 */ /* 0x000fe4000001ff00 */
[----:B------:R-:W-:Y:S02]  /*61a0*/  @P0 SEL R0, R3, R0, !P1 ;  /* 0x0000000003000207 */ /* 0x000fe40004800000 */
[----:B------:R-:W-:Y:S02]  /*61b0*/  CS2R R24, SRZ ;  /* 0x0000000000187805 */ /* 0x000fe4000001ff00 */
[----:B------:R-:W-:Y:S02]  /*61c0*/  PLOP3.LUT P5, PT, PT, PT, PT, 0x8, 0x80 ;  /* 0x000000000080781c */ /* 0x000fe40003fae170 */
[----:B------:R-:W-:Y:S02]  /*61d0*/  CS2R R30, SRZ ;  /* 0x00000000001e7805 */ /* 0x000fe4000001ff00 */
[----:B------:R-:W-:Y:S02]  /*61e0*/  @P6 LOP3.LUT R0, R0, 0x1, RZ, 0xc0, !PT ;  /* 0x0000000100006812 */ /* 0x000fe400078ec0ff */
[----:B------:R-:W-:Y:S02]  /*61f0*/  CS2R R28, SRZ ;  /* 0x00000000001c7805 */ /* 0x000fe4000001ff00 */
[----:B------:R-:W-:Y:S02]  /*6200*/  CS2R R34, SRZ ;  /* 0x0000000000227805 */ /* 0x000fe4000001ff00 */
[----:B------:R-:W-:Y:S02]  /*6210*/  CS2R R32, SRZ ;  /* 0x0000000000207805 */ /* 0x000fe4000001ff00 */
[----:B------:R-:W-:Y:S11]  /*6220*/  ISETP.NE.U32.OR P1, PT, R0, 0x1, !P6 ;  /* 0x000000010000780c */ /* 0x000ff60007725470 */
[----:B------:R-:W-:Y:S02]  /*6230*/  @!UPT UIADD3 URZ, UPT, UPT, URZ, URZ, URZ ;  /* 0x000000fffffff290 */ /* 0x000fe4000fffe0ff */
[----:B------:R-:W-:Y:S04]  /*6240*/  @P1 SHF.L.U32 R0, R134, 0x1f, RZ ;  /* 0x0000001f86001819 */ /* 0x000fe800000006ff */
[----:B------:R1:W2:Y:S02]  /*6250*/  @P1 SYNCS.PHASECHK.TRANS64.TRYWAIT P0, [UR43+0x110], R0 ;  /* 0x00011000ff0015a7 */ /* 0x0002a4000800112b */
[----:B-1----:R-:W-:Y:S04]  /*6260*/  SHF.L.U32 R0, R136, 0x1f, RZ ;  /* 0x0000001f88007819 */ /* 0x002fe800000006ff */
[----:B------:R1:W4:Y:S01]  /*6270*/  SYNCS.PHASECHK.TRANS64.TRYWAIT P4, [R22+URZ+0x140], R0 ;  /* 0x00014000160075a7 */ /* 0x00032200080811ff */
[----:B--2---:R-:W-:Y:S01]  /*6280*/  @P1 PLOP3.LUT P5, PT, P0, PT, PT, 0x8, 0x80 ;  /* 0x000000000080181c */ /* 0x004fe200007ae170 */
[----:B------:R-:W-:Y:S01]  /*6290*/  @!UPT UIADD3 URZ, UPT, UPT, URZ, URZ, URZ ;  /* 0x000000fffffff290 */ /* 0x000fe2000fffe0ff */
[----:B-1----:R-:W-:Y:S11]  /*62a0*/  @!P1 BRA `(.L_x_91) ;  /* 0x00000000009c9947 */ /* 0x002ff60003800000 */
[----:B------:R-:W-:Y:S01]  /*62b0*/  ISETP.NE.U32.AND P0, PT, RZ, UR52, PT ;  /* 0x00000034ff007c0c */ /* 0x000fe2000bf05070 */
[----:B------:R-:W-:Y:S01]  /*62c0*/  BSSY B0, `(.L_x_92) ;  /* 0x0000016000007945 */ /* 0x000fe20003800000 */
[----:B------:R-:W-:Y:S02]  /*62d0*/  FSETP.NEU.AND P2, PT, R71, RZ, PT ;  /* 0x000000ff4700720b */ /* 0x000fe40003f4d000 */
[----:B------:R-:W-:Y:S02]  /*62e0*/  CS2R R34, SRZ ;  /* 0x0000000000227805 */ /* 0x000fe4000001ff00 */
[----:B------:R-:W-:Y:S02]  /*62f0*/  ISETP.NE.AND.EX P0, PT, RZ, UR53, PT, P0 ;  /* 0x00000035ff007c0c */ /* 0x000fe4000bf05300 */
[----:B------:R-:W-:Y:S02]  /*6300*/  CS2R R32, SRZ ;  /* 0x0000000000207805 */ /* 0x000fe4000001ff00 */
[----:B------:R-:W-:Y:S02]  /*6310*/  LOP3.LUT P1, RZ, R139, 0xff, RZ, 0xc0, !PT ;  /* 0x000000ff8bff7812 */ /* 0x000fe4000782c0ff */
[----:B------:R-:W-:Y:S02]  /*6320*/  CS2R R30, SRZ ;  /* 0x00000000001e7805 */ /* 0x000fe4000001ff00 */
[----:B------:R-:W-:Y:S02]  /*6330*/  SEL R3, RZ, 0xffffffff, P2 ;  /* 0xffffffffff037807 */ /* 0x000fe40001000000 */
[----:B------:R-:W-:Y:S02]  /*6340*/  CS2R R28, SRZ ;  /* 0x00000000001c7805 */ /* 0x000fe4000001ff00 */
[----:B------:R-:W-:Y:S02]  /*6350*/  SEL R4, RZ, 0xffffffff, P0 ;  /* 0xffffffffff047807 */ /* 0x000fe40000000000 */
[----:B------:R-:W-:Y:S02]  /*6360*/  CS2R R26, SRZ ;  /* 0x00000000001a7805 */ /* 0x000fe4000001ff00 */
[----:B------:R-:W-:Y:S02]  /*6370*/  CS2R R24, SRZ ;  /* 0x0000000000187805 */ /* 0x000fe4000001ff00 */
[----:B------:R-:W-:Y:S02]  /*6380*/  CS2R R18, SRZ ;  /* 0x0000000000127805 */ /* 0x000fe4000001ff00 */
[----:B------:R-:W-:Y:S02]  /*6390*/  @P3 SEL R3, R4, R3, !P1 ;  /* 0x0000000304033207 */ /* 0x000fe40004800000 */
[----:B------:R-:W-:Y:S02]  /*63a0*/  CS2R R16, SRZ ;  /* 0x0000000000107805 */ /* 0x000fe4000001ff00 */
[----:B------:R-:W-:Y:S04]  /*63b0*/  LOP3.LUT R3, R3, 0x1, RZ, 0xc0, !PT ;  /* 0x0000000103037812 */ /* 0x000fe800078ec0ff */
[----:B------:R-:W-:Y:S01]  /*63c0*/  ISETP.NE.U32.AND P0, PT, R3, 0x1, PT ;  /* 0x000000010300780c */ /* 0x000fe20003f05070 */
[----:B------:R-:W-:Y:S01]  /*63d0*/  @!UPT UIADD3 URZ, UPT, UPT, URZ, URZ, URZ ;  /* 0x000000fffffff290 */ /* 0x000fe2000fffe0ff */
[----:B------:R-:W-:Y:S11]  /*63e0*/  @!P5 BRA `(.L_x_93) ;  /* 0x00000000000cd947 */ /* 0x000ff60003800000 */
[----:B------:R-:W-:Y:S04]  /*63f0*/  SHF.L.U32 R4, R134, 0x1f, RZ ;  /* 0x0000001f86047819 */ /* 0x000fe800000006ff */
[----:B------:R-:W1:Y:S02]  /*6400*/  SYNCS.PHASECHK.TRANS64.TRYWAIT P1, [UR43+0x110], R4 ;  /* 0x00011004ff0075a7 */ /* 0x000e64000802112b */
[----:B-1----:R-:W-:Y:S05]  /*6410*/  @!P1 BRA `(.L_x_94) ;  /* 0x0000002000949947 */ /* 0x002fea0003800000 */
.L_x_93:
[----:B------:R-:W-:Y:S05]  /*6420*/  BSYNC B0 ;  /* 0x0000000000007941 */ /* 0x000fea0003800000 */
.L_x_92:
[----:B------:R2:W1:Y:S01]  /*6430*/  @P0 LDS.128 R32, [R138+UR43+0x200] ;  /* 0x0002002b8a200984 */ /* 0x0004620008000c00 */
[----:B------:R-:W5:Y:S01]  /*6440*/  S2UR UR5, SR_CgaCtaId ;  /* 0x00000000000579c3 */ /* 0x000f620000008800 */
[----:B------:R-:W-:Y:S01]  /*6450*/  UIADD3 UR4, UPT, UPT, UR43, 0x118, URZ ;  /* 0x000001182b047890 */ /* 0x000fe2000fffe0ff */
[----:B------:R-:W-:Y:S01]  /*6460*/  LOP3.LUT R134, R134, 0x1, RZ, 0x3c, !PT ;  /* 0x0000000186867812 */ /* 0x000fe200078e3cff */
[----:B------:R2:W1:Y:S04]  /*6470*/  @P0 LDS.128 R28, [R137+0x10] ;  /* 0x00001000891c0984 */ /* 0x0004680000000c00 */
[----:B------:R2:W1:Y:S04]  /*6480*/  @P0 LDS.128 R24, [R146+0x20] ;  /* 0x0000200092180984 */ /* 0x0004680000000c00 */
[----:B------:R2:W1:Y:S01]  /*6490*/  @P0 LDS.128 R16, [R145+0x30] ;  /* 0x0000300091100984 */ /* 0x0004620000000c00 */
[----:B------:R-:W-:Y:S01]  /*64a0*/  @!PT LDS RZ, [RZ] ;  /* 0x00000000fffff984 */ /* 0x000fe20000000800 */
[----:B------:R-:W-:Y:S01]  /*64b0*/  @!PT LDS RZ, [RZ] ;  /* 0x00000000fffff984 */ /* 0x000fe20000000800 */
[----:B------:R-:W-:Y:S01]  /*64c0*/  @!PT LDS RZ, [RZ] ;  /* 0x00000000fffff984 */ /* 0x000fe20000000800 */
[----:B------:R-:W-:Y:S01]  /*64d0*/  @!PT LDS RZ, [RZ] ;  /* 0x00000000fffff984 */ /* 0x000fe20000000800 */
[----:B------:R3:W-:Y:S06]  /*64e0*/  MEMBAR.ALL.CTA ;  /* 0x0000000000007992 */ /* 0x0007ec0000008000 */
[----:B---3--:R-:W3:Y:S01]  /*64f0*/  FENCE.VIEW.ASYNC.S ;  /* 0x00000000000073c6 */ /* 0x008ee20000000000 */
[----:B-----5:R-:W-:Y:S09]  /*6500*/  UPRMT UR4, UR5, 0x654, UR4 ;  /* 0x0000065405047896 */ /* 0x020ff20008000004 */
[----:B---3--:R-:W-:Y:S03]  /*6510*/  SYNCS.ARRIVE.TRANS64.RED.A1T0 RZ, [UR4], RZ ;  /* 0x000000ffffff79a7 */ /* 0x008fe60008100404 */
.L_x_91:
[----:B------:R-:W-:Y:S05]  /*6520*/  BSYNC B1 ;  /* 0x0000000000017941 */ /* 0x000fea0003800000 */
.L_x_90:
[----:B-1----:R-:W-:Y:S04]  /*6530*/  SHF.R.U32.HI R3, RZ, 0x15, R2 ;  /* 0x00000015ff037819 */ /* 0x002fe80000011602 */
[----:B------:R-:W-:Y:S01]  /*6540*/  LOP3.LUT P0, RZ, R3, 0x3, R140, 0x48, !PT ;  /* 0x0000000303ff7812 */ /* 0x000fe2000780488c */
[----:B------:R-:W-:Y:S01]  /*6550*/  @!UPT UIADD3 URZ, UPT, UPT, URZ, URZ, URZ ;  /* 0x000000fffffff290 */ /* 0x000fe2000fffe0ff */
[----:B----4-:R-:W-:Y:S11]  /*6560*/  @P4 BRA `(.L_x_95) ;  /* 0x0000000000084947 */ /* 0x010ff60003800000 */
[----:B------:R-:W1:Y:S02]  /*6570*/  SYNCS.PHASECHK.TRANS64.TRYWAIT P1, [R22+URZ+0x140], R0 ;  /* 0x00014000160075a7 */ /* 0x000e6400080211ff */
[----:B-1----:R-:W-:Y:S05]  /*6580*/  @!P1 BRA `(.L_x_96) ;  /* 0x0000002000509947 */ /* 0x002fea0003800000 */
.L_x_95:
[----:B------:R-:W-:Y:S05]  /*6590*/  @!P0 BRA `(.L_x_97) ;  /* 0x0000000000408947 */ /* 0x000fea0003800000 */
[----:B------:R-:W4:Y:S01]  /*65a0*/  LDCU.64 UR8, c[0x4][0x70] ;  /* 0x01000e00ff0877ac */ /* 0x000f220008000a00 */
[----:B------:R-:W-:Y:S01]  /*65b0*/  MOV R15, 0x0 ;  /* 0x00000000000f7802 */ /* 0x000fe20000000f00 */
[----:B------:R-:W-:Y:S02]  /*65c0*/  HFMA2 R12, -RZ, RZ, 0, 5.9604644775390625e-08 ;  /* 0x00000001ff0c7431 */ /* 0x000fe400000001ff */
[----:B------:R-:W-:Y:S02]  /*65d0*/  IMAD.MOV.U32 R8, RZ, RZ, 0x192 ;  /* 0x00000192ff087424 */ /* 0x000fe400078e00ff */
[----:B------:R-:W-:Y:S01]  /*65e0*/  IMAD.MOV.U32 R13, RZ, RZ, RZ ;  /* 0x000000ffff0d7224 */ /* 0x000fe200078e00ff */
[----:B------:R-:W5:Y:S01]  /*65f0*/  LDCU.64 UR6, c[0x4][0x78] ;  /* 0x01000f00ff0677ac */ /* 0x000f620008000a00 */
[----:B------:R-:W1:Y:S01]  /*6600*/  LDC.64 R14, c[0x4][R15] ;  /* 0x010000000f0e7b82 */ /* 0x000e620000000a00 */
[----:B------:R-:W2:Y:S01]  /*6610*/  LDCU.64 UR4, c[0x4][0x10] ;  /* 0x01000200ff0477ac */ /* 0x000ea20008000a00 */
[----:B----4-:R-:W-:Y:S01]  /*6620*/  MOV R5, UR9 ;  /* 0x0000000900057c02 */ /* 0x010fe20008000f00 */
[----:B------:R-:W-:Y:S01]  /*6630*/  IMAD.U32 R4, RZ, RZ, UR8 ;  /* 0x00000008ff047e24 */ /* 0x000fe2000f8e00ff */
[----:B-----5:R-:W-:Y:S01]  /*6640*/  MOV R7, UR7 ;  /* 0x0000000700077c02 */ /* 0x020fe20008000f00 */
[----:B------:R-:W-:Y:S01]  /*6650*/  IMAD.U32 R6, RZ, RZ, UR6 ;  /* 0x00000006ff067e24 */ /* 0x000fe2000f8e00ff */
[----:B--2---:R-:W-:Y:S01]  /*6660*/  MOV R11, UR5 ;  /* 0x00000005000b7c02 */ /* 0x004fe20008000f00 */
[----:B------:R-:W-:Y:S02]  /*6670*/  IMAD.U32 R10, RZ, RZ, UR4 ;  /* 0x00000004ff0a7e24 */ /* 0x000fe4000f8e00ff */
[----:B------:R-:W-:Y:S07]  /*6680*/  LEPC R20, `(.L_x_97) ;  /* 0x000000001014794e */ /* 0x000fee0000000000 */
[----:B-1-3--:R-:W-:Y:S05]  /*6690*/  CALL.ABS.NOINC R14 ;  /* 0x000000000e007343 */ /* 0x00afea0003c00000 */
.L_x_97:
[----:B------:R-:W-:Y:S01]  /*66a0*/  LOP3.LUT P0, RZ, R133, 0x60, RZ, 0xc0, !PT ;  /* 0x0000006085ff7812 */ /* 0x000fe2000780c0ff */
[----:B------:R-:W-:Y:S05]  /*66b0*/  WARPSYNC.ALL ;  /* 0x0000000000007948 */ /* 0x000fea0003800000 */
[----:B------:R-:W-:Y:S01]  /*66c0*/  R2UR UR4, R2 ;  /* 0x00000000020472ca */ /* 0x000fe200000e0000 */
[----:B------:R-:W4:Y:S01]  /*66d0*/  S2UR UR6, SR_CgaCtaId ;  /* 0x00000000000679c3 */ /* 0x000f220000008800 */
[----:B------:R-:W-:Y:S01]  /*66e0*/  F2FP.F16.E4M3.UNPACK_B R2, R32 ;  /* 0x00000020ff02723e */ /* 0x000fe200020006ff */
[----:B------:R-:W-:Y:S01]  /*66f0*/  BSSY.RECONVERGENT B0, `(.L_x_98) ;  /* 0x0000135000007945 */ /* 0x000fe20003800200 */
[-C--:B------:R-:W-:Y:S02]  /*6700*/  F2FP.F16.E4M3.UNPACK_B R21, R33.reuse ;  /* 0x00000021ff15723e */ /* 0x080fe400020006ff */
[----:B------:R-:W-:Y:S01]  /*6710*/  F2FP.F16.E4M3.UNPACK_B R12, R28 ;  /* 0x0000001cff0c723e */ /* 0x000fe200020006ff */
[----:B-1----:R-:W-:Y:S01]  /*6720*/  HADD2.F32 R0, -RZ, R2.H0_H0 ;  /* 0x20000002ff007230 */ /* 0x002fe20000004100 */
[----:B------:R-:W-:Y:S01]  /*6730*/  F2FP.F16.E4M3.UNPACK_B R32, R32.H1 ;  /* 0x00000020ff20723e */ /* 0x000fe200030006ff */
[--C-:B------:R-:W-:Y:S01]  /*6740*/  HADD2.F32 R73, -RZ, R21.reuse.H0_H0 ;  /* 0x20000015ff497230 */ /* 0x100fe20000004100 */
[----:B------:R-:W-:Y:S01]  /*6750*/  F2FP.F16.E4M3.UNPACK_B R33, R33.H1 ;  /* 0x00000021ff21723e */ /* 0x000fe200030006ff */
[----:B------:R-:W-:Y:S01]  /*6760*/  HADD2.F32 R74, -RZ, R21.H1_H1 ;  /* 0x30000015ff4a7230 */ /* 0x000fe20000004100 */
[-C--:B------:R-:W-:Y:S01]  /*6770*/  F2FP.F16.E4M3.UNPACK_B R20, R34.reuse ;  /* 0x00000022ff14723e */ /* 0x080fe200020006ff */
[--C-:B------:R-:W-:Y:S01]  /*6780*/  HADD2.F32 R3, -RZ, R32.reuse.H0_H0 ;  /* 0x20000020ff037230 */ /* 0x100fe20000004100 */
[----:B------:R-:W-:Y:S01]  /*6790*/  F2FP.F16.E4M3.UNPACK_B R15, R34.H1 ;  /* 0x00000022ff0f723e */ /* 0x000fe200030006ff */
[----:B------:R-:W-:Y:S01]  /*67a0*/  HADD2.F32 R72, -RZ, R32.H1_H1 ;  /* 0x30000020ff487230 */ /* 0x000fe20000004100 */
[-C--:B------:R-:W-:Y:S01]  /*67b0*/  F2FP.F16.E4M3.UNPACK_B R14, R35.reuse ;  /* 0x00000023ff0e723e */ /* 0x080fe200020006ff */
[--C-:B------:R-:W-:Y:S01]  /*67c0*/  HADD2.F32 R75, -RZ, R33.reuse.H0_H0 ;  /* 0x20000021ff4b7230 */ /* 0x100fe20000004100 */
[----:B------:R-:W-:Y:S01]  /*67d0*/  F2FP.F16.E4M3.UNPACK_B R13, R35.H1 ;  /* 0x00000023ff0d723e */ /* 0x000fe200030006ff */
[----:B------:R-:W-:Y:S01]  /*67e0*/  HADD2.F32 R76, -RZ, R33.H1_H1 ;  /* 0x30000021ff4c7230 */ /* 0x000fe20000004100 */
[----:B------:R-:W-:Y:S01]  /*67f0*/  F2FP.F16.E4M3.UNPACK_B R28, R28.H1 ;  /* 0x0000001cff1c723e */ /* 0x000fe200030006ff */
[--C-:B------:R-:W-:Y:S01]  /*6800*/  HADD2.F32 R77, -RZ, R20.reuse.H0_H0 ;  /* 0x20000014ff4d7230 */ /* 0x100fe20000004100 */
[-C--:B------:R-:W-:Y:S01]  /*6810*/  F2FP.F16.E4M3.UNPACK_B R11, R29.reuse ;  /* 0x0000001dff0b723e */ /* 0x080fe200020006ff */
        /* <DEDUP_REMOVED lines=15> */
[----:B------:R-:W-:Y:S01]  /*6910*/  R2UR UR5, R22 ;  /* 0x00000000160572ca */ /* 0x000fe200000e0000 */
        /* <DEDUP_REMOVED lines=29> */
[----:B------:R-:W-:Y:S01]  /*6af0*/  IADD3 R68, PT, PT, R68, 0x1, RZ ;  /* 0x0000000144447810 */ /* 0x000fe20007ffe0ff */
[--C-:B------:R-:W-:Y:S02]  /*6b00*/  HADD2.F32 R101, -RZ, R5.reuse.H0_H0 ;  /* 0x20000005ff657230 */ /* 0x100fe40000004100 */
[----:B------:R-:W-:Y:S02]  /*6b10*/  HADD2.F32 R102, -RZ, R5.H1_H1 ;  /* 0x30000005ff667230 */ /* 0x000fe40000004100 */
[--C-:B------:R-:W-:Y:S02]  /*6b20*/  HADD2.F32 R103, -RZ, R4.reuse.H0_H0 ;  /* 0x20000004ff677230 */ /* 0x100fe40000004100 */
[----:B------:R-:W-:Y:S02]  /*6b30*/  HADD2.F32 R104, -RZ, R4.H1_H1 ;  /* 0x30000004ff687230 */ /* 0x000fe40000004100 */
[----:B------:R-:W3:Y:S01]  /*6b40*/  LDTM.x64 R4, tmem[UR4] ;  /* 0x00000004000479ee */ /* 0x000ee20008340000 */
[----:B------:R-:W-:Y:S01]  /*6b50*/  NOP ;  /* 0x0000000000007918 */ /* 0x000fe20000000000 */
[----:B------:R-:W-:Y:S01]  /*6b60*/  UIADD3 UR4, UPT, UPT, UR5, 0x150, URZ ;  /* 0x0000015005047890 */ /* 0x000fe2000fffe0ff */
[----:B------:R-:W-:Y:S02]  /*6b70*/  HADD2.F32 R2, -RZ, R2.H1_H1 ;  /* 0x30000002ff027230 */ /* 0x000fe40000004100 */
[--C-:B------:R-:W-:Y:S02]  /*6b80*/  HADD2.F32 R105, -RZ, R106.reuse.H0_H0 ;  /* 0x2000006aff697230 */ /* 0x100fe40000004100 */
        /* <DEDUP_REMOVED lines=8> */
[----:B------:R-:W-:Y:S01]  /*6c10*/  HADD2.F32 R122, -RZ, R122.H1_H1 ;  /* 0x3000007aff7a7230 */ /* 0x000fe20000004100 */
[----:B----4-:R-:W-:Y:S01]  /*6c20*/  UPRMT UR4, UR6, 0x654, UR4 ;  /* 0x0000065406047896 */ /* 0x010fe20008000004 */
[C---:B---3--:R-:W-:Y:S01]  /*6c30*/  FMUL R4, R70.reuse, R4 ;  /* 0x0000000446047220 */ /* 0x048fe20000400000 */
[C---:B------:R-:W-:Y:S01]  /*6c40*/  FMUL R5, R70.reuse, R5 ;  /* 0x0000000546057220 */ /* 0x040fe20000400000 */
[C---:B------:R-:W-:Y:S01]  /*6c50*/  FMUL R8, R70.reuse, R8 ;  /* 0x0000000846087220 */ /* 0x040fe20000400000 */
[C---:B------:R-:W-:Y:S01]  /*6c60*/  FMUL R9, R70.reuse, R9 ;  /* 0x0000000946097220 */ /* 0x040fe20000400000 */
[C---:B------:R-:W-:Y:S01]  /*6c70*/  FFMA R4, R71.reuse, R0, R4 ;  /* 0x0000000047047223 */ /* 0x040fe20000000004 */
[C---:B------:R-:W-:Y:S01]  /*6c80*/  FFMA R5, R71.reuse, R2, R5 ;  /* 0x0000000247057223 */ /* 0x040fe20000000005 */
[C---:B------:R-:W-:Y:S01]  /*6c90*/  FMUL R12, R70.reuse, R12 ;  /* 0x0000000c460c7220 */ /* 0x040fe20000400000 */
[C---:B------:R-:W-:Y:S01]  /*6ca0*/  FMUL R13, R70.reuse, R13 ;  /* 0x0000000d460d7220 */ /* 0x040fe20000400000 */
[----:B------:R-:W-:Y:S01]  /*6cb0*/  SYNCS.ARRIVE.TRANS64.RED.A1T0 RZ, [UR4], RZ ;  /* 0x000000ffffff79a7 */ /* 0x000fe20008100404 */
[C---:B------:R-:W-:Y:S01]  /*6cc0*/  FMUL R16, R70.reuse, R16 ;  /* 0x0000001046107220 */ /* 0x040fe20000400000 */
[C---:B------:R-:W-:Y:S01]  /*6cd0*/  FMUL R17, R70.reuse, R17 ;  /* 0x0000001146117220 */ /* 0x040fe20000400000 */
[C---:B------:R-:W-:Y:S01]  /*6ce0*/  FMUL R0, R70.reuse, R20 ;  /* 0x0000001446007220 */ /* 0x040fe20000400000 */
[C---:B------:R-:W-:Y:S01]  /*6cf0*/  FMUL R2, R70.reuse, R21 ;  /* 0x0000001546027220 */ /* 0x040fe20000400000 */
[C---:B------:R-:W-:Y:S01]  /*6d00*/  FMUL R21, R70.reuse, R28 ;  /* 0x0000001c46157220 */ /* 0x040fe20000400000 */
[--C-:B------:R-:W-:Y:S02]  /*6d10*/  HADD2.F32 R125, -RZ, R126.reuse.H0_H0 ;  /* 0x2000007eff7d7230 */ /* 0x100fe40000004100 */
[C---:B------:R-:W-:Y:S01]  /*6d20*/  FMUL R6, R70.reuse, R6 ;  /* 0x0000000646067220 */ /* 0x040fe20000400000 */
[----:B------:R-:W-:Y:S02]  /*6d30*/  HADD2.F32 R126, -RZ, R126.H1_H1 ;  /* 0x3000007eff7e7230 */ /* 0x000fe40000004100 */
[C---:B------:R-:W-:Y:S01]  /*6d40*/  FMUL R7, R70.reuse, R7 ;  /* 0x0000000746077220 */ /* 0x040fe20000400000 */
[C---:B------:R-:W-:Y:S01]  /*6d50*/  FMUL R10, R70.reuse, R10 ;  /* 0x0000000a460a7220 */ /* 0x040fe20000400000 */
[C---:B------:R-:W-:Y:S01]  /*6d60*/  FFMA R6, R71.reuse, R3, R6 ;  /* 0x0000000347067223 */ /* 0x040fe20000000006 */
[C---:B------:R-:W-:Y:S01]  /*6d70*/  FMUL R11, R70.reuse, R11 ;  /* 0x0000000b460b7220 */ /* 0x040fe20000400000 */
[C---:B------:R-:W-:Y:S01]  /*6d80*/  FFMA R7, R71.reuse, R72, R7 ;  /* 0x0000004847077223 */ /* 0x040fe20000000007 */
[C---:B------:R-:W-:Y:S01]  /*6d90*/  FFMA R8, R71.reuse, R73, R8 ;  /* 0x0000004947087223 */ /* 0x040fe20000000008 */
[C---:B------:R-:W-:Y:S01]  /*6da0*/  FFMA R9, R71.reuse, R74, R9 ;  /* 0x0000004a47097223 */ /* 0x040fe20000000009 */
[C---:B------:R-:W-:Y:S01]  /*6db0*/  FFMA R10, R71.reuse, R75, R10 ;  /* 0x0000004b470a7223 */ /* 0x040fe2000000000a */
[C---:B------:R-:W-:Y:S01]  /*6dc0*/  FFMA R11, R71.reuse, R76, R11 ;  /* 0x0000004c470b7223 */ /* 0x040fe2000000000b */
[C---:B------:R-:W-:Y:S01]  /*6dd0*/  FFMA R12, R71.reuse, R77, R12 ;  /* 0x0000004d470c7223 */ /* 0x040fe2000000000c */
[----:B------:R-:W-:Y:S01]  /*6de0*/  FFMA R13, R71, R78, R13 ;  /* 0x0000004e470d7223 */ /* 0x000fe2000000000d */
[----:B------:R-:W-:Y:S01]  /*6df0*/  F2FP.SATFINITE.E4M3.F32.PACK_AB_MERGE_C R76, R7, R6, RZ ;  /* 0x00000006074c723e */ /* 0x000fe200048070ff */
[--C-:B------:R-:W-:Y:S02]  /*6e00*/  HADD2.F32 R74, -RZ, R129.reuse.H0_H0 ;  /* 0x20000081ff4a7230 */ /* 0x100fe40000004100 */
[C---:B------:R-:W-:Y:S01]  /*6e10*/  FMUL R7, R70.reuse, R24 ;  /* 0x0000001846077220 */ /* 0x040fe20000400000 */
[----:B------:R-:W-:Y:S01]  /*6e20*/  HADD2.F32 R75, -RZ, R129.H1_H1 ;  /* 0x30000081ff4b7230 */ /* 0x000fe20000004100 */
[----:B------:R-:W-:Y:S01]  /*6e30*/  F2FP.SATFINITE.E4M3.F32.PACK_AB_MERGE_C R129, R11, R10, RZ ;  /* 0x0000000a0b81723e */ /* 0x000fe200048070ff */
        /* <DEDUP_REMOVED lines=17> */
[C---:B------:R-:W-:Y:S01]  /*6f50*/  FMUL R3, R70.reuse, R22 ;  /* 0x0000001646037220 */ /* 0x040fe20000400000 */
[----:B------:R-:W-:Y:S01]  /*6f60*/  F2FP.SATFINITE.E4M3.F32.PACK_AB_MERGE_C R18, R19, R18, RZ ;  /* 0x000000121312723e */ /* 0x000fe200048070ff */
[C---:B------:R-:W-:Y:S01]  /*6f70*/  FMUL R22, R70.reuse, R29 ;  /* 0x0000001d46167220 */ /* 0x040fe20000400000 */
[C---:B------:R-:W-:Y:S01]  /*6f80*/  FMUL R29, R70.reuse, R36 ;  /* 0x00000024461d7220 */ /* 0x040fe20000400000 */
[C---:B------:R-:W-:Y:S01]  /*6f90*/  FFMA R3, R71.reuse, R87, R3 ;  /* 0x0000005747037223 */ /* 0x040fe20000000003 */
[C---:B------:R-:W-:Y:S01]  /*6fa0*/  FMUL R6, R70.reuse, R23 ;  /* 0x0000001746067220 */ /* 0x040fe20000400000 */
[C---:B------:R-:W-:Y:S01]  /*6fb0*/  FMUL R11, R70.reuse, R26 ;  /* 0x0000001a460b7220 */ /* 0x040fe20000400000 */
[C---:B------:R-:W-:Y:S01]  /*6fc0*/  FMUL R26, R70.reuse, R33 ;  /* 0x00000021461a7220 */ /* 0x040fe20000400000 */
[C---:B------:R-:W-:Y:S01]  /*6fd0*/  FMUL R33, R70.reuse, R40 ;  /* 0x0000002846217220 */ /* 0x040fe20000400000 */
[C---:B------:R-:W-:Y:S01]  /*6fe0*/  FFMA R6, R71.reuse, R88, R6 ;  /* 0x0000005847067223 */ /* 0x040fe20000000006 */
[C---:B------:R-:W-:Y:S01]  /*6ff0*/  FFMA R7, R71.reuse, R89, R7 ;  /* 0x0000005947077223 */ /* 0x040fe20000000007 */
[C---:B------:R-:W-:Y:S01]  /*7000*/  FFMA R10, R71.reuse, R90, R10 ;  /* 0x0000005a470a7223 */ /* 0x040fe2000000000a */
[C---:B------:R-:W-:Y:S01]  /*7010*/  FFMA R11, R71.reuse, R91, R11 ;  /* 0x0000005b470b7223 */ /* 0x040fe2000000000b */
[----:B------:R-:W-:Y:S01]  /*7020*/  FMUL R20, R70, R27 ;  /* 0x0000001b46147220 */ /* 0x000fe20000400000 */
[----:B------:R-:W-:Y:S01]  /*7030*/  F2FP.SATFINITE.E4M3.F32.PACK_AB_MERGE_C R3, R6, R3, RZ ;  /* 0x000000030603723e */ /* 0x000fe200048070ff */
[C---:B------:R-:W-:Y:S01]  /*7040*/  FMUL R23, R70.reuse, R30 ;  /* 0x0000001e46177220 */ /* 0x040fe20000400000 */
[C---:B------:R-:W-:Y:S01]  /*7050*/  FMUL R30, R70.reuse, R37 ;  /* 0x00000025461e7220 */ /* 0x040fe20000400000 */
[C---:B------:R-:W-:Y:S01]  /*7060*/  FFMA R20, R71.reuse, R92, R20 ;  /* 0x0000005c47147223 */ /* 0x040fe20000000014 */
[C---:B------:R-:W-:Y:S01]  /*7070*/  FFMA R21, R71.reuse, R93, R21 ;  /* 0x0000005d47157223 */ /* 0x040fe20000000015 */
[C---:B------:R-:W-:Y:S01]  /*7080*/  FFMA R22, R71.reuse, R94, R22 ;  /* 0x0000005e47167223 */ /* 0x040fe20000000016 */
[C---:B------:R-:W-:Y:S01]  /*7090*/  FFMA R23, R71.reuse, R95, R23 ;  /* 0x0000005f47177223 */ /* 0x040fe20000000017 */
[C---:B------:R-:W-:Y:S01]  /*70a0*/  FMUL R37, R70.reuse, R44 ;  /* 0x0000002c46257220 */ /* 0x040fe20000400000 */
        /* <DEDUP_REMOVED lines=11> */
[----:B------:R-:W-:Y:S01]  /*7160*/  FMUL R38, R70, R45 ;  /* 0x0000002d46267220 */ /* 0x000fe20000400000 */
[C---:B------:R-:W-:Y:S01]  /*7170*/  FFMA R28, R71.reuse, R100, R28 ;  /* 0x00000064471c7223 */ /* 0x040fe2000000001c */
[----:B------:R-:W-:Y:S01]  /*7180*/  F2FP.SATFINITE.E4M3.F32.PACK_AB_MERGE_C R6, R22, R21, R6 ;  /* 0x000000151606723e */ /* 0x000fe20004807006 */
[C---:B------:R-:W-:Y:S01]  /*7190*/  FFMA R29, R71.reuse, R101, R29 ;  /* 0x00000065471d7223 */ /* 0x040fe2000000001d */
[C---:B------:R-:W-:Y:S01]  /*71a0*/  FFMA R30, R71.reuse, R102, R30 ;  /* 0x00000066471e7223 */ /* 0x040fe2000000001e */
[----:B------:R-:W-:Y:S01]  /*71b0*/  FFMA R31, R71, R103, R31 ;  /* 0x00000067471f7223 */ /* 0x000fe2000000001f */
[C---:B------:R-:W-:Y:S01]  /*71c0*/  FMUL R45, R70.reuse, R52 ;  /* 0x00000034462d7220 */ /* 0x040fe20000400000 */
[C---:B------:R-:W-:Y:S01]  /*71d0*/  FMUL R52, R70.reuse, R59 ;  /* 0x0000003b46347220 */ /* 0x040fe20000400000 */
[C---:B------:R-:W-:Y:S01]  /*71e0*/  FMUL R59, R70.reuse, R66 ;  /* 0x00000042463b7220 */ /* 0x040fe20000400000 */
[----:B------:R-:W-:Y:S01]  /*71f0*/  F2FP.SATFINITE.E4M3.F32.PACK_AB_MERGE_C R66, R13, R12, R14 ;  /* 0x0000000c0d42723e */ /* 0x000fe2000480700e */
[C---:B------:R-:W-:Y:S01]  /*7200*/  FMUL R32, R70.reuse, R39 ;  /* 0x0000002746207220 */ /* 0x040fe20000400000 */
[--C-:B------:R-:W-:Y:S02]  /*7210*/  HADD2.F32 R107, -RZ, R108.reuse.H0_H0 ;  /* 0x2000006cff6b7230 */ /* 0x100fe40000004100 */
[C---:B------:R-:W-:Y:S01]  /*7220*/  FMUL R35, R70.reuse, R42 ;  /* 0x0000002a46237220 */ /* 0x040fe20000400000 */
[----:B------:R-:W-:Y:S02]  /*7230*/  HADD2.F32 R108, -RZ, R108.H1_H1 ;  /* 0x3000006cff6c7230 */ /* 0x000fe40000004100 */
[C---:B------:R-:W-:Y:S01]  /*7240*/  FFMA R32, R71.reuse, R104, R32 ;  /* 0x0000006847207223 */ /* 0x040fe20000000020 */
[----:B------:R-:W-:Y:S01]  /*7250*/  FMUL R36, R70, R43 ;  /* 0x0000002b46247220 */ /* 0x000fe20000400000 */
[C---:B------:R-:W-:Y:S01]  /*7260*/  FFMA R33, R71.reuse, R105, R33 ;  /* 0x0000006947217223 */ /* 0x040fe20000000021 */
[C---:B------:R-:W-:Y:S01]  /*7270*/  FFMA R34, R71.reuse, R106, R34 ;  /* 0x0000006a47227223 */ /* 0x040fe20000000022 */
[--C-:B------:R-:W-:Y:S01]  /*7280*/  HADD2.F32 R111, -RZ, R112.reuse.H0_H0 ;  /* 0x20000070ff6f7230 */ /* 0x100fe20000004100 */
[----:B------:R-:W-:Y:S01]  /*7290*/  F2FP.SATFINITE.E4M3.F32.PACK_AB_MERGE_C R32, R32, R31, RZ ;  /* 0x0000001f2020723e */ /* 0x000fe200048070ff */
[C---:B------:R-:W-:Y:S01]  /*72a0*/  FFMA R35, R71.reuse, R107, R35 ;  /* 0x0000006b47237223 */ /* 0x040fe20000000023 */
[----:B------:R-:W-:Y:S02]  /*72b0*/  HADD2.F32 R112, -RZ, R112.H1_H1 ;  /* 0x30000070ff707230 */ /* 0x000fe40000004100 */
[----:B------:R-:W-:Y:S01]  /*72c0*/  FMUL R39, R70, R46 ;  /* 0x0000002e46277220 */ /* 0x000fe20000400000 */
[----:B------:R-:W-:Y:S01]  /*72d0*/  F2FP.SATFINITE.E4M3.F32.PACK_AB_MERGE_C R32, R30, R29, R32 ;  /* 0x0000001d1e20723e */ /* 0x000fe20004807020 */
[C---:B------:R-:W-:Y:S01]  /*72e0*/  FFMA R36, R71.reuse, R108, R36 ;  /* 0x0000006c47247223 */ /* 0x040fe20000000024 */
[C---:B------:R-:W-:Y:S01]  /*72f0*/  FMUL R40, R70.reuse, R47 ;  /* 0x0000002f46287220 */ /* 0x040fe20000400000 */
[C---:B------:R-:W-:Y:S01]  /*7300*/  FFMA R37, R71.reuse, R109, R37 ;  /* 0x0000006d47257223 */ /* 0x040fe20000000025 */
[C---:B------:R-:W-:Y:S01]  /*7310*/  FFMA R38, R71.reuse, R110, R38 ;  /* 0x0000006e47267223 */ /* 0x040fe20000000026 */
[C---:B------:R-:W-:Y:S01]  /*7320*/  FMUL R42, R70.reuse, R49 ;  /* 0x00000031462a7220 */ /* 0x040fe20000400000 */
[--C-:B------:R-:W-:Y:S02]  /*7330*/  HADD2.F32 R115, -RZ, R116.reuse.H0_H0 ;  /* 0x20000074ff737230 */ /* 0x100fe40000004100 */
[C---:B------:R-:W-:Y:S01]  /*7340*/  FFMA R39, R71.reuse, R111, R39 ;  /* 0x0000006f47277223 */ /* 0x040fe20000000027 */
[----:B------:R-:W-:Y:S02]  /*7350*/  HADD2.F32 R116, -RZ, R116.H1_H1 ;  /* 0x30000074ff747230 */ /* 0x000fe40000004100 */
[C---:B------:R-:W-:Y:S01]  /*7360*/  FMUL R43, R70.reuse, R50 ;  /* 0x00000032462b7220 */ /* 0x040fe20000400000 */
[C---:B------:R-:W-:Y:S01]  /*7370*/  FFMA R40, R71.reuse, R112, R40 ;  /* 0x0000007047287223 */ /* 0x040fe20000000028 */
[C---:B------:R-:W-:Y:S01]  /*7380*/  FMUL R44, R70.reuse, R51 ;  /* 0x00000033462c7220 */ /* 0x040fe20000400000 */
[C---:B------:R-:W-:Y:S01]  /*7390*/  FFMA R41, R71.reuse, R113, R41 ;  /* 0x0000007147297223 */ /* 0x040fe20000000029 */
[C---:B------:R-:W-:Y:S01]  /*73a0*/  FMUL R50, R70.reuse, R57 ;  /* 0x0000003946327220 */ /* 0x040fe20000400000 */
[C---:B------:R-:W-:Y:S01]  /*73b0*/  FMUL R57, R70.reuse, R64 ;  /* 0x0000004046397220 */ /* 0x040fe20000400000 */
[----:B------:R-:W-:Y:S01]  /*73c0*/  FFMA R42, R71, R114, R42 ;  /* 0x00000072472a7223 */ /* 0x000fe2000000002a */
[C---:B------:R-:W-:Y:S01]  /*73d0*/  FMUL R46, R70.reuse, R53 ;  /* 0x00000035462e7220 */ /* 0x040fe20000400000 */
[--C-:B------:R-:W-:Y:S01]  /*73e0*/  HADD2.F32 R119, -RZ, R120.reuse.H0_H0 ;  /* 0x20000078ff777230 */ /* 0x100fe20000004100 */
[----:B------:R-:W-:Y:S01]  /*73f0*/  F2FP.SATFINITE.E4M3.F32.PACK_AB_MERGE_C R64, R5, R4, R76 ;  /* 0x000000040540723e */ /* 0x000fe2000480704c */
[C---:B------:R-:W-:Y:S01]  /*7400*/  FMUL R51, R70.reuse, R58 ;  /* 0x0000003a46337220 */ /* 0x040fe20000400000 */
[C---:B------:R-:W-:Y:S01]  /*7410*/  FMUL R53, R70.reuse, R60 ;  /* 0x0000003c46357220 */ /* 0x040fe20000400000 */
[C---:B------:R-:W-:Y:S01]  /*7420*/  FFMA R43, R71.reuse, R115, R43 ;  /* 0x00000073472b7223 */ /* 0x040fe2000000002b */
[----:B------:R-:W-:Y:S02]  /*7430*/  HADD2.F32 R120, -RZ, R120.H1_H1 ;  /* 0x30000078ff787230 */ /* 0x000fe40000004100 */
[C---:B------:R-:W-:Y:S01]  /*7440*/  FMUL R47, R70.reuse, R54 ;  /* 0x00000036462f7220 */ /* 0x040fe20000400000 */
[C---:B------:R-:W-:Y:S01]  /*7450*/  FMUL R58, R70.reuse, R65 ;  /* 0x00000041463a7220 */ /* 0x040fe20000400000 */
[----:B------:R-:W-:Y:S01]  /*7460*/  FMUL R60, R70, R67 ;  /* 0x00000043463c7220 */ /* 0x000fe20000400000 */
[----:B------:R-:W-:Y:S01]  /*7470*/  F2FP.SATFINITE.E4M3.F32.PACK_AB_MERGE_C R5, R20, R11, RZ ;  /* 0x0000000b1405723e */ /* 0x000fe200048070ff */
[----:B------:R-:W-:Y:S01]  /*7480*/  FFMA R44, R71, R116, R44 ;  /* 0x00000074472c7223 */ /* 0x000fe2000000002c */
[C---:B------:R-:W-:Y:S01]  /*7490*/  FMUL R48, R70.reuse, R55 ;  /* 0x0000003746307220 */ /* 0x040fe20000400000 */
[----:B------:R-:W-:Y:S01]  /*74a0*/  F2FP.SATFINITE.E4M3.F32.PACK_AB_MERGE_C R65, R9, R8, R129 ;  /* 0x000000080941723e */ /* 0x000fe20004807081 */
[----:B------:R-:W-:Y:S01]  /*74b0*/  FFMA R45, R71, R117, R45 ;  /* 0x00000075472d7223 */ /* 0x000fe2000000002d */
[----:B------:R-:W-:Y:S01]  /*74c0*/  F2FP.SATFINITE.E4M3.F32.PACK_AB_MERGE_C R67, R17, R16, R18 ;  /* 0x000000101143723e */ /* 0x000fe20004807012 */
[----:B------:R-:W-:Y:S01]  /*74d0*/  FMUL R49, R70, R56 ;  /* 0x0000003846317220 */ /* 0x000fe20000400000 */
[C---:B------:R-:W-:Y:S01]  /*74e0*/  FFMA R46, R71.reuse, R118, R46 ;  /* 0x00000076472e7223 */ /* 0x040fe2000000002e */
[--C-:B------:R-:W-:Y:S02]  /*74f0*/  HADD2.F32 R123, -RZ, R124.reuse.H0_H0 ;  /* 0x2000007cff7b7230 */ /* 0x100fe40000004100 */
[C---:B------:R-:W-:Y:S01]  /*7500*/  FFMA R47, R71.reuse, R119, R47 ;  /* 0x00000077472f7223 */ /* 0x040fe2000000002f */
[----:B------:R1:W-:Y:S01]  /*7510*/  STS.128 [R138+UR43+0x2200], R64 ;  /* 0x002200408a007988 */ /* 0x0003e20008000c2b */
[----:B------:R-:W-:Y:S01]  /*7520*/  HADD2.F32 R124, -RZ, R124.H1_H1 ;  /* 0x3000007cff7c7230 */ /* 0x000fe20000004100 */
[----:B------:R-:W-:Y:S01]  /*7530*/  F2FP.SATFINITE.E4M3.F32.PACK_AB_MERGE_C R5, R10, R7, R5 ;  /* 0x000000070a05723e */ /* 0x000fe20004807005 */
[C---:B------:R-:W-:Y:S01]  /*7540*/  FFMA R48, R71.reuse, R120, R48 ;  /* 0x0000007847307223 */ /* 0x040fe20000000030 */
[----:B------:R-:W-:Y:S01]  /*7550*/  F2FP.SATFINITE.E4M3.F32.PACK_AB_MERGE_C R7, R28, R27, RZ ;  /* 0x0000001b1c07723e */ /* 0x000fe200048070ff */
        /* <DEDUP_REMOVED lines=8> */
[----:B------:R-:W-:Y:S01]  /*75e0*/  FMUL R56, R70, R63 ;  /* 0x0000003f46387220 */ /* 0x000fe20000400000 */
[----:B------:R-:W-:Y:S01]  /*75f0*/  F2FP.SATFINITE.E4M3.F32.PACK_AB_MERGE_C R4, R2, R0, R3 ;  /* 0x000000000204723e */ /* 0x000fe20004807003 */
[C---:B------:R-:W-:Y:S01]  /*7600*/  FFMA R53, R71.reuse, R125, R53 ;  /* 0x0000007d47357223 */ /* 0x040fe20000000035 */
[----:B------:R-:W-:Y:S01]  /*7610*/  F2FP.SATFINITE.E4M3.F32.PACK_AB_MERGE_C R7, R26, R25, R7 ;  /* 0x000000191a07723e */ /* 0x000fe20004807007 */
[C---:B------:R-:W-:Y:S01]  /*7620*/  FFMA R54, R71.reuse, R126, R54 ;  /* 0x0000007e47367223 */ /* 0x040fe20000000036 */
[C---:B------:R-:W-:Y:S01]  /*7630*/  FFMA R55, R71.reuse, R127, R55 ;  /* 0x0000007f47377223 */ /* 0x040fe20000000037 */
[----:B------:R-:W-:Y:S01]  /*7640*/  F2FP.SATFINITE.E4M3.F32.PACK_AB_MERGE_C R35, R36, R35, RZ ;  /* 0x000000232423723e */ /* 0x000fe200048070ff */
[C---:B------:R-:W-:Y:S01]  /*7650*/  FFMA R56, R71.reuse, R128, R56 ;  /* 0x0000008047387223 */ /* 0x040fe20000000038 */
[----:B------:R1:W-:Y:S01]  /*7660*/  STS.128 [R137+0x2010], R4 ;  /* 0x0020100489007388 */ /* 0x0003e20000000c00 */
[----:B------:R-:W-:Y:S01]  /*7670*/  F2FP.SATFINITE.E4M3.F32.PACK_AB_MERGE_C R39, R40, R39, RZ ;  /* 0x000000272827723e */ /* 0x000fe200048070ff */
[C---:B------:R-:W-:Y:S01]  /*7680*/  FFMA R57, R71.reuse, R72, R57 ;  /* 0x0000004847397223 */ /* 0x040fe20000000039 */
[----:B------:R-:W-:Y:S01]  /*7690*/  F2FP.SATFINITE.E4M3.F32.PACK_AB_MERGE_C R43, R44, R43, RZ ;  /* 0x0000002b2c2b723e */ /* 0x000fe200048070ff */
[C---:B------:R-:W-:Y:S01]  /*76a0*/  FFMA R58, R71.reuse, R73, R58 ;  /* 0x00000049473a7223 */ /* 0x040fe2000000003a */
[C---:B------:R-:W-:Y:S01]  /*76b0*/  FFMA R59, R71.reuse, R74, R59 ;  /* 0x0000004a473b7223 */ /* 0x040fe2000000003b */
[----:B------:R-:W-:Y:S01]  /*76c0*/  F2FP.SATFINITE.E4M3.F32.PACK_AB_MERGE_C R33, R34, R33, R35 ;  /* 0x000000212221723e */ /* 0x000fe20004807023 */
[----:B------:R-:W-:Y:S01]  /*76d0*/  FFMA R60, R71, R75, R60 ;  /* 0x0000004b473c7223 */ /* 0x000fe2000000003c */
[----:B------:R-:W-:Y:S02]  /*76e0*/  F2FP.SATFINITE.E4M3.F32.PACK_AB_MERGE_C R34, R38, R37, R39 ;  /* 0x000000252622723e */ /* 0x000fe40004807027 */
[----:B------:R-:W-:Y:S02]  /*76f0*/  F2FP.SATFINITE.E4M3.F32.PACK_AB_MERGE_C R35, R42, R41, R43 ;  /* 0x000000292a23723e */ /* 0x000fe4000480702b */
[----:B------:R-:W-:Y:S02]  /*7700*/  F2FP.SATFINITE.E4M3.F32.PACK_AB_MERGE_C R51, R52, R51, RZ ;  /* 0x000000333433723e */ /* 0x000fe400048070ff */
[----:B------:R-:W-:Y:S01]  /*7710*/  F2FP.SATFINITE.E4M3.F32.PACK_AB_MERGE_C R48, R48, R47, RZ ;  /* 0x0000002f3030723e */ /* 0x000fe200048070ff */
[----:B------:R1:W-:Y:S01]  /*7720*/  STS.128 [R146+0x2020], R32 ;  /* 0x0020202092007388 */ /* 0x0003e20000000c00 */
[----:B------:R-:W-:Y:S02]  /*7730*/  F2FP.SATFINITE.E4M3.F32.PACK_AB_MERGE_C R55, R56, R55, RZ ;  /* 0x000000373837723e */ /* 0x000fe400048070ff */
[----:B------:R-:W-:Y:S02]  /*7740*/  F2FP.SATFINITE.E4M3.F32.PACK_AB_MERGE_C R59, R60, R59, RZ ;  /* 0x0000003b3c3b723e */ /* 0x000fe400048070ff */
[----:B------:R-:W-:Y:S02]  /*7750*/  F2FP.SATFINITE.E4M3.F32.PACK_AB_MERGE_C R49, R50, R49, R51 ;  /* 0x000000313231723e */ /* 0x000fe40004807033 */
[----:B------:R-:W-:Y:S02]  /*7760*/  F2FP.SATFINITE.E4M3.F32.PACK_AB_MERGE_C R48, R46, R45, R48 ;  /* 0x0000002d2e30723e */ /* 0x000fe40004807030 */
[----:B------:R-:W-:Y:S02]  /*7770*/  F2FP.SATFINITE.E4M3.F32.PACK_AB_MERGE_C R50, R54, R53, R55 ;  /* 0x000000353632723e */ /* 0x000fe40004807037 */
[----:B------:R-:W-:Y:S05]  /*7780*/  F2FP.SATFINITE.E4M3.F32.PACK_AB_MERGE_C R51, R58, R57, R59 ;  /* 0x000000393a33723e */ /* 0x000fea000480703b */
[----:B------:R1:W-:Y:S01]  /*7790*/  STS.128 [R145+0x2030], R48 ;  /* 0x0020303091007388 */ /* 0x0003e20000000c00 */
[----:B------:R-:W-:Y:S01]  /*77a0*/  @!PT LDS RZ, [RZ] ;  /* 0x00000000fffff984 */ /* 0x000fe20000000800 */
[----:B------:R-:W-:Y:S01]  /*77b0*/  @!PT LDS RZ, [RZ] ;  /* 0x00000000fffff984 */ /* 0x000fe20000000800 */
[----:B------:R-:W-:Y:S01]  /*77c0*/  @!PT LDS RZ, [RZ] ;  /* 0x00000000fffff984 */ /* 0x000fe20000000800 */
[----:B------:R-:W-:Y:S01]  /*77d0*/  @!PT LDS RZ, [RZ] ;  /* 0x00000000fffff984 */ /* 0x000fe20000000800 */
[----:B------:R3:W-:Y:S07]  /*77e0*/  MEMBAR.ALL.CTA ;  /* 0x0000000000007992 */ /* 0x0007ee0000008000 */
[----:B---3--:R-:W3:Y:S02]  /*77f0*/  FENCE.VIEW.ASYNC.S ;  /* 0x00000000000073c6 */ /* 0x008ee40000000000 */
[----:B---3--:R-:W-:Y:S06]  /*7800*/  BAR.SYNC.DEFER_BLOCKING 0x1, 0x80 ;  /* 0x0042000000007b1d */ /* 0x008fec0000010000 */
[----:B------:R-:W-:Y:S05]  /*7810*/  @P0 BRA `(.L_x_99) ;  /* 0x0000000000880947 */ /* 0x000fea0003800000 */
[----:B------:R-:W3:Y:S01]  /*7820*/  LDCU.128 UR12, c[0x0][0xb90] ;  /* 0x00017200ff0c77ac */ /* 0x000ee20008000c00 */
[----:B------:R-:W4:Y:S01]  /*7830*/  LDCU UR18, c[0x0][0xba0] ;  /* 0x00017400ff1277ac */ /* 0x000f220008000800 */
[----:B------:R-:W-:Y:S02]  /*7840*/  USHF.L.U32 UR10, UR44, 0x7, URZ ;  /* 0x000000072c0a7899 */ /* 0x000fe400080006ff */
[----:B------:R-:W-:Y:S02]  /*7850*/  UISETP.NE.AND UP0, UPT, UR60, 0x1, UPT ;  /* 0x000000013c00788c */ /* 0x000fe4000bf05270 */
[----:B------:R-:W-:Y:S01]  /*7860*/  UIMAD.WIDE.U32 UR4, UR10, UR61, URZ ;  /* 0x0000003d0a0472a5 */ /* 0x000fe2000f8e00ff */
[----:B------:R-:W5:Y:S01]  /*7870*/  LDCU.64 UR16, c[0x0][0x348] ;  /* 0x00006900ff1077ac */ /* 0x000f620008000a00 */
[----:B------:R-:W-:Y:S02]  /*7880*/  UIADD3 UR8, UPT, UPT, UR43, 0x2200, URZ ;  /* 0x000022002b087890 */ /* 0x000fe4000fffe0ff */
[----:B---3--:R-:W-:Y:S02]  /*7890*/  UISETP.NE.AND UP1, UPT, UR14, 0x1, UPT ;  /* 0x000000010e00788c */ /* 0x008fe4000bf25270 */
[----:B------:R-:W-:Y:S02]  /*78a0*/  USHF.L.U32 UR9, UR45, 0x6, URZ ;  /* 0x000000062d097899 */ /* 0x000fe400080006ff */
[----:B------:R-:W-:Y:S01]  /*78b0*/  MOV R147, UR8 ;  /* 0x0000000800937c02 */ /* 0x000fe20008000f00 */
[----:B------:R-:W-:Y:S02]  /*78c0*/  UMOV UR4, UR5 ;  /* 0x0000000500047c82 */ /* 0x000fe40008000000 */
[----:B------:R-:W-:Y:S01]  /*78d0*/  USHF.R.U32.HI UR4, URZ, UR62, UR4 ;  /* 0x0000003eff047299 */ /* 0x000fe20008011604 */
[----:B------:R-:W-:Y:S03]  /*78e0*/  R2UR UR8, R147 ;  /* 0x00000000930872ca */ /* 0x000fe600000e0000 */
[----:B------:R-:W-:Y:S02]  /*78f0*/  USEL UR11, UR10, UR4, !UP0 ;  /* 0x000000040a0b7287 */ /* 0x000fe4000c000000 */
[----:B------:R-:W-:Y:S02]  /*7900*/  UISETP.NE.AND UP0, UPT, UR63, 0x1, UPT ;  /* 0x000000013f00788c */ /* 0x000fe4000bf05270 */
[----:B------:R-:W-:Y:S07]  /*7910*/  UIMAD.WIDE.U32 UR4, UR11, UR12, URZ ;  /* 0x0000000c0b0472a5 */ /* 0x000fee000f8e00ff */
[----:B------:R-:W-:Y:S02]  /*7920*/  UMOV UR4, UR5 ;  /* 0x0000000500047c82 */ /* 0x000fe40008000000 */
[----:B------:R-:W-:Y:S04]  /*7930*/  USHF.R.U32.HI UR4, URZ, UR13, UR4 ;  /* 0x0000000dff047299 */ /* 0x000fe80008011604 */
[----:B------:R-:W-:Y:S02]  /*7940*/  USEL UR12, UR11, UR4, !UP0 ;  /* 0x000000040b0c7287 */ /* 0x000fe4000c000000 */
[----:B-----5:R-:W-:Y:S02]  /*7950*/  UIADD3 UR4, UP0, UPT, UR16, 0x780, URZ ;  /* 0x0000078010047890 */ /* 0x020fe4000ff1e0ff */
[----:B------:R-:W-:Y:S07]  /*7960*/  UIMAD.WIDE.U32 UR6, UR12, UR15, URZ ;  /* 0x0000000f0c0672a5 */ /* 0x000fee000f8e00ff */
[----:B------:R-:W-:Y:S01]  /*7970*/  UMOV UR5, UR7 ;  /* 0x0000000700057c82 */ /* 0x000fe20008000000 */
[----:B------:R-:W-:Y:S02]  /*7980*/  UIADD3 UR7, UPT, UPT, -UR11, URZ, URZ ;  /* 0x000000ff0b077290 */ /* 0x000fe4000fffe1ff */
[----:B----4-:R-:W-:Y:S02]  /*7990*/  USHF.R.U32.HI UR5, URZ, UR18, UR5 ;  /* 0x00000012ff057299 */ /* 0x010fe40008011605 */
[----:B------:R-:W-:Y:S02]  /*79a0*/  UIMAD UR10, UR60, UR7, UR10 ;  /* 0x000000073c0a72a4 */ /* 0x000fe4000f8e020a */
[----:B------:R-:W-:Y:S02]  /*79b0*/  USEL UR13, UR12, UR5, !UP1 ;  /* 0x000000050c0d7287 */ /* 0x000fe4000c800000 */
[----:B------:R-:W-:Y:S02]  /*79c0*/  UIADD3 UR5, UPT, UPT, -UR12, URZ, URZ ;  /* 0x000000ff0c057290 */ /* 0x000fe4000fffe1ff */
[----:B------:R-:W-:Y:S02]  /*79d0*/  UIADD3 UR6, UPT, UPT, -UR13, URZ, URZ ;  /* 0x000000ff0d067290 */ /* 0x000fe4000fffe1ff */
[----:B------:R-:W-:Y:S02]  /*79e0*/  UIMAD UR11, UR63, UR5, UR11 ;  /* 0x000000053f0b72a4 */ /* 0x000fe4000f8e020b */
[----:B------:R-:W-:Y:S02]  /*79f0*/  UIMAD UR12, UR14, UR6, UR12 ;  /* 0x000000060e0c72a4 */ /* 0x000fe4000f8e020c */
[----:B------:R-:W-:Y:S09]  /*7a00*/  UIADD3.X UR5, UPT, UPT, URZ, UR17, URZ, UP0, !UPT ;  /* 0x00000011ff057290 */ /* 0x000ff200087fe4ff */
[----:B------:R3:W-:Y:S01]  /*7a10*/  UTMASTG.5D.IM2COL [UR8], [UR4] ;  /* 0x00000008040073b5 */ /* 0x0007e20008060000 */
[----:B------:R0:W-:Y:S01]  /*7a20*/  UTMACMDFLUSH ;  /* 0x00000000000079b7 */ /* 0x0001e20000000000 */
[----:B---3--:R-:W-:Y:S04]  /*7a30*/  DEPBAR.LE SB0, 0x0 ;  /* 0x000080000000791a */ /* 0x008fe80000000000 */
.L_x_99:
[----:B------:R-:W-:Y:S05]  /*7a40*/  BSYNC.RECONVERGENT B0 ;  /* 0x0000000000007941 */ /* 0x000fea0003800200 */
.L_x_98:
[----:B------:R-:W-:Y:S01]  /*7a50*/  R2UR UR5, R131 ;  /* 0x00000000830572ca */ /* 0x000fe200000e0000 */
[----:B------:R-:W-:Y:S01]  /*7a60*/  BAR.SYNC.DEFER_BLOCKING 0x1, 0x80 ;  /* 0x0042000000007b1d */ /* 0x000fe20000010000 */
[----:B------:R-:W-:Y:S01]  /*7a70*/  R2UR UR4, R132 ;  /* 0x00000000840472ca */ /* 0x000fe200000e0000 */
[----:B------:R-:W-:Y:S01]  /*7a80*/  UISETP.NE.AND UP0, UPT, UR46, URZ, UPT ;  /* 0x000000ff2e00728c */ /* 0x000fe2000bf05270 */
[C---:B------:R-:W-:Y:S01]  /*7a90*/  ISETP.NE.AND P0, PT, R68.reuse, 0x2, PT ;  /* 0x000000024400780c */ /* 0x040fe20003f05270 */
[----:B------:R-:W-:Y:S01]  /*7aa0*/  IMAD.MOV.U32 R16, RZ, RZ, R144 ;  /* 0x000000ffff107224 */ /* 0x000fe200078e0090 */
[----:B------:R-:W-:Y:S02]  /*7ab0*/  LOP3.LUT R135, R135, 0x1, RZ, 0x3c, !PT ;  /* 0x0000000187877812 */ /* 0x000fe400078e3cff */
[----:B------:R-:W-:Y:S02]  /*7ac0*/  SEL R0, RZ, 0x1, P0 ;  /* 0x00000001ff007807 */ /* 0x000fe40000000000 */
[----:B------:R-:W-:Y:S02]  /*7ad0*/  SEL R68, R68, RZ, P0 ;  /* 0x000000ff44447207 */ /* 0x000fe40000000000 */
[----:B------:R-:W-:Y:S01]  /*7ae0*/  LOP3.LUT R136, R136, R0, RZ, 0x3c, !PT ;  /* 0x0000000088887212 */ /* 0x000fe200078e3cff */
[----:B------:R-:W-:Y:S02]  /*7af0*/  UIADD3 UR45, UPT, UPT, UR36, UR5, URZ ;  /* 0x00000005242d7290 */ /* 0x000fe4000fffe0ff */
[----:B------:R-:W-:Y:S01]  /*7b00*/  UIADD3 UR44, UPT, UPT, UR37, UR4, URZ ;  /* 0x00000004252c7290 */ /* 0x000fe2000fffe0ff */
[----:B------:R-:W-:Y:S11]  /*7b10*/  BRA.U UP0, `(.L_x_100) ;  /* 0xffffffd900c07547 */ /* 0x000ff6000b83ffff */
[----:B------:R-:W-:Y:S05]  /*7b20*/  EXIT ;  /* 0x000000000000794d */ /* 0x000fea0003800000 */
.L_x_20:
[----:B------:R-:W-:Y:S07]  /*7b30*/  MOV R0, UR9 ;  /* 0x0000000900007c02 */ /* 0x000fee0008000f00 */
.L_x_101:
[----:B--2---:R2:W3:Y:S02]  /*7b40*/  SYNCS.PHASECHK.TRANS64.TRYWAIT P0, [R0+URZ+0x88], R4 ;  /* 0x00008804000075a7 */ /* 0x0044e400080011ff */
[----:B---3--:R-:W-:Y:S05]  /*7b50*/  @!P0 NANOSLEEP.SYNCS 0x989680 ;  /* 0x009896800000895d */ /* 0x008fea0003900000 */
[----:B------:R-:W3:Y:S02]  /*7b60*/  @!P0 SYNCS.PHASECHK.TRANS64 P0, [R0+URZ+0x88], R4 ;  /* 0x00008804000085a7 */ /* 0x000ee400080010ff */
[----:B---3--:R-:W-:Y:S05]  /*7b70*/  @!P0 BRA `(.L_x_101) ;  /* 0xfffffffc00f08947 */ /* 0x008fea000383ffff */
[----:B------:R-:W-:Y:S05]  /*7b80*/  BRA `(.L_x_19) ;  /* 0xffffff9c009c7947 */ /* 0x000fea000383ffff */
.L_x_26:
[----:B------:R-:W-:Y:S07]  /*7b90*/  MOV R0, UR9 ;  /* 0x0000000900007c02 */ /* 0x000fee0008000f00 */
.L_x_102:
[----:B--2---:R2:W4:Y:S02]  /*7ba0*/  SYNCS.PHASECHK.TRANS64.TRYWAIT P0, [R0+URZ+0x88], R4 ;  /* 0x00008804000075a7 */ /* 0x00452400080011ff */
[----:B----4-:R-:W-:Y:S05]  /*7bb0*/  @!P0 NANOSLEEP.SYNCS 0x989680 ;  /* 0x009896800000895d */ /* 0x010fea0003900000 */
[----:B------:R-:W4:Y:S02]  /*7bc0*/  @!P0 SYNCS.PHASECHK.TRANS64 P0, [R0+URZ+0x88], R4 ;  /* 0x00008804000085a7 */ /* 0x000f2400080010ff */
[----:B----4-:R-:W-:Y:S05]  /*7bd0*/  @!P0 BRA `(.L_x_102) ;  /* 0xfffffffc00f08947 */ /* 0x010fea000383ffff */
[----:B------:R-:W-:Y:S05]  /*7be0*/  BRA `(.L_x_25) ;  /* 0xffffffa4002c7947 */ /* 0x000fea000383ffff */
.L_x_30:
[----:B-1----:R-:W-:-:S07]  /*7bf0*/  MOV R0, UR30 ;  /* 0x0000001e00007c02 */ /* 0x002fce0008000f00 */
.L_x_103:
[----:B-1----:R1:W2:Y:S02]  /*7c00*/  SYNCS.PHASECHK.TRANS64.TRYWAIT P0, [R0+URZ+0x130], R3 ;  /* 0x00013003000075a7 */ /* 0x0022a400080011ff */
[----:B--2---:R-:W-:Y:S05]  /*7c10*/  @!P0 NANOSLEEP.SYNCS 0x989680 ;  /* 0x009896800000895d */ /* 0x004fea0003900000 */
[----:B------:R-:W2:Y:S02]  /*7c20*/  @!P0 SYNCS.PHASECHK.TRANS64 P0, [R0+URZ+0x130], R3 ;  /* 0x00013003000085a7 */ /* 0x000ea400080010ff */
[----:B--2---:R-:W-:Y:S05]  /*7c30*/  @!P0 BRA `(.L_x_103) ;  /* 0xfffffffc00f08947 */ /* 0x004fea000383ffff */
[----:B------:R-:W-:Y:S05]  /*7c40*/  BRA `(.L_x_104) ;  /* 0xffffffa400fc7947 */ /* 0x000fea000383ffff */
.L_x_34:
[----:B------:R-:W-:-:S07]  /*7c50*/  MOV R0, UR4 ;  /* 0x0000000400007c02 */ /* 0x000fce0008000f00 */
.L_x_105:
[----:B-1----:R1:W2:Y:S02]  /*7c60*/  SYNCS.PHASECHK.TRANS64.TRYWAIT P0, [R0+URZ], R2 ;  /* 0x00000002000075a7 */ /* 0x0022a400080011ff */
[----:B--2---:R-:W-:Y:S05]  /*7c70*/  @!P0 NANOSLEEP.SYNCS 0x989680 ;  /* 0x009896800000895d */ /* 0x004fea0003900000 */
[----:B------:R-:W2:Y:S02]  /*7c80*/  @!P0 SYNCS.PHASECHK.TRANS64 P0, [R0+URZ], R2 ;  /* 0x00000002000085a7 */ /* 0x000ea400080010ff */
[----:B--2---:R-:W-:Y:S05]  /*7c90*/  @!P0 BRA `(.L_x_105) ;  /* 0xfffffffc00f08947 */ /* 0x004fea000383ffff */
[----:B------:R-:W-:Y:S05]  /*7ca0*/  BRA `(.L_x_106) ;  /* 0xffffffac00947947 */ /* 0x000fea000383ffff */
.L_x_35:
[----:B------:R-:W-:-:S07]  /*7cb0*/  MOV R0, UR5 ;  /* 0x0000000500007c02 */ /* 0x000fce0008000f00 */
.L_x_107:
[----:B-1----:R1:W2:Y:S02]  /*7cc0*/  SYNCS.PHASECHK.TRANS64.TRYWAIT P0, [R0+URZ], R2 ;  /* 0x00000002000075a7 */ /* 0x0022a400080011ff */
[----:B--2---:R-:W-:Y:S05]  /*7cd0*/  @!P0 NANOSLEEP.SYNCS 0x989680 ;  /* 0x009896800000895d */ /* 0x004fea0003900000 */
[----:B------:R-:W2:Y:S02]  /*7ce0*/  @!P0 SYNCS.PHASECHK.TRANS64 P0, [R0+URZ], R2 ;  /* 0x00000002000085a7 */ /* 0x000ea400080010ff */
[----:B--2---:R-:W-:Y:S05]  /*7cf0*/  @!P0 BRA `(.L_x_107) ;  /* 0xfffffffc00f08947 */ /* 0x004fea000383ffff */
[----:B------:R-:W-:Y:S05]  /*7d00*/  BRA `(.L_x_108) ;  /* 0xffffffac00a47947 */ /* 0x000fea000383ffff */
.L_x_36:
[----:B------:R-:W-:-:S07]  /*7d10*/  MOV R0, UR5 ;  /* 0x0000000500007c02 */ /* 0x000fce0008000f00 */
.L_x_109:
[----:B-1----:R1:W2:Y:S02]  /*7d20*/  SYNCS.PHASECHK.TRANS64.TRYWAIT P0, [R0+URZ], R2 ;  /* 0x00000002000075a7 */ /* 0x0022a400080011ff */
[----:B--2---:R-:W-:Y:S05]  /*7d30*/  @!P0 NANOSLEEP.SYNCS 0x989680 ;  /* 0x009896800000895d */ /* 0x004fea0003900000 */
[----:B------:R-:W2:Y:S02]  /*7d40*/  @!P0 SYNCS.PHASECHK.TRANS64 P0, [R0+URZ], R2 ;  /* 0x00000002000085a7 */ /* 0x000ea400080010ff */
[----:B--2---:R-:W-:Y:S05]  /*7d50*/  @!P0 BRA `(.L_x_109) ;  /* 0xfffffffc00f08947 */ /* 0x004fea000383ffff */
[----:B------:R-:W-:Y:S05]  /*7d60*/  BRA `(.L_x_110) ;  /* 0xffffffac00b47947 */ /* 0x000fea000383ffff */
.L_x_37:
[----:B------:R-:W-:-:S07]  /*7d70*/  MOV R0, UR5 ;  /* 0x0000000500007c02 */ /* 0x000fce0008000f00 */
.L_x_111:
[----:B-1----:R1:W2:Y:S02]  /*7d80*/  SYNCS.PHASECHK.TRANS64.TRYWAIT P0, [R0+URZ], R2 ;  /* 0x00000002000075a7 */ /* 0x0022a400080011ff */
[----:B--2---:R-:W-:Y:S05]  /*7d90*/  @!P0 NANOSLEEP.SYNCS 0x989680 ;  /* 0x009896800000895d */ /* 0x004fea0003900000 */
[----:B------:R-:W2:Y:S02]  /*7da0*/  @!P0 SYNCS.PHASECHK.TRANS64 P0, [R0+URZ], R2 ;  /* 0x00000002000085a7 */ /* 0x000ea400080010ff */
[----:B--2---:R-:W-:Y:S05]  /*7db0*/  @!P0 BRA `(.L_x_111) ;  /* 0xfffffffc00f08947 */ /* 0x004fea000383ffff */
[----:B------:R-:W-:Y:S05]  /*7dc0*/  BRA `(.L_x_112) ;  /* 0xffffffac00c47947 */ /* 0x000fea000383ffff */
.L_x_38:
[----:B------:R-:W-:-:S07]  /*7dd0*/  MOV R0, UR5 ;  /* 0x0000000500007c02 */ /* 0x000fce0008000f00 */
.L_x_113:
[----:B-1----:R1:W2:Y:S02]  /*7de0*/  SYNCS.PHASECHK.TRANS64.TRYWAIT P0, [R0+URZ], R2 ;  /* 0x00000002000075a7 */ /* 0x0022a400080011ff */
[----:B--2---:R-:W-:Y:S05]  /*7df0*/  @!P0 NANOSLEEP.SYNCS 0x989680 ;  /* 0x009896800000895d */ /* 0x004fea0003900000 */
[----:B------:R-:W2:Y:S02]  /*7e00*/  @!P0 SYNCS.PHASECHK.TRANS64 P0, [R0+URZ], R2 ;  /* 0x00000002000085a7 */ /* 0x000ea400080010ff */
[----:B--2---:R-:W-:Y:S05]  /*7e10*/  @!P0 BRA `(.L_x_113) ;  /* 0xfffffffc00f08947 */ /* 0x004fea000383ffff */
[----:B------:R-:W-:Y:S05]  /*7e20*/  BRA `(.L_x_114) ;  /* 0xffffffac00d47947 */ /* 0x000fea000383ffff */
.L_x_39:
[----:B------:R-:W-:-:S07]  /*7e30*/  MOV R0, UR5 ;  /* 0x0000000500007c02 */ /* 0x000fce0008000f00 */
.L_x_115:
[----:B-1----:R1:W2:Y:S02]  /*7e40*/  SYNCS.PHASECHK.TRANS64.TRYWAIT P0, [R0+URZ], R2 ;  /* 0x00000002000075a7 */ /* 0x0022a400080011ff */
[----:B--2---:R-:W-:Y:S05]  /*7e50*/  @!P0 NANOSLEEP.SYNCS 0x989680 ;  /* 0x009896800000895d */ /* 0x004fea0003900000 */
[----:B------:R-:W2:Y:S02]  /*7e60*/  @!P0 SYNCS.PHASECHK.TRANS64 P0, [R0+URZ], R2 ;  /* 0x00000002000085a7 */ /* 0x000ea400080010ff */
[----:B--2---:R-:W-:Y:S05]  /*7e70*/  @!P0 BRA `(.L_x_115) ;  /* 0xfffffffc00f08947 */ /* 0x004fea000383ffff */
[----:B------:R-:W-:Y:S05]  /*7e80*/  BRA `(.L_x_116) ;  /* 0xffffffac00e47947 */ /* 0x000fea000383ffff */
.L_x_40:
[----:B------:R-:W-:-:S07]  /*7e90*/  MOV R0, UR5 ;  /* 0x0000000500007c02 */ /* 0x000fce0008000f00 */
.L_x_117:
[----:B-1----:R1:W2:Y:S02]  /*7ea0*/  SYNCS.PHASECHK.TRANS64.TRYWAIT P0, [R0+URZ], R2 ;  /* 0x00000002000075a7 */ /* 0x0022a400080011ff */
[----:B--2---:R-:W-:Y:S05]  /*7eb0*/  @!P0 NANOSLEEP.SYNCS 0x989680 ;  /* 0x009896800000895d */ /* 0x004fea0003900000 */
[----:B------:R-:W2:Y:S02]  /*7ec0*/  @!P0 SYNCS.PHASECHK.TRANS64 P0, [R0+URZ], R2 ;  /* 0x00000002000085a7 */ /* 0x000ea400080010ff */
[----:B--2---:R-:W-:Y:S05]  /*7ed0*/  @!P0 BRA `(.L_x_117) ;  /* 0xfffffffc00f08947 */ /* 0x004fea000383ffff */
[----:B------:R-:W-:Y:S05]  /*7ee0*/  BRA `(.L_x_118) ;  /* 0xffffffac00f47947 */ /* 0x000fea000383ffff */
.L_x_41:
[----:B------:R-:W-:-:S07]  /*7ef0*/  MOV R0, UR5 ;  /* 0x0000000500007c02 */ /* 0x000fce0008000f00 */
.L_x_119:
[----:B-1----:R1:W2:Y:S02]  /*7f00*/  SYNCS.PHASECHK.TRANS64.TRYWAIT P0, [R0+URZ], R2 ;  /* 0x00000002000075a7 */ /* 0x0022a400080011ff */
[----:B--2---:R-:W-:Y:S05]  /*7f10*/  @!P0 NANOSLEEP.SYNCS 0x989680 ;  /* 0x009896800000895d */ /* 0x004fea0003900000 */
[----:B------:R-:W2:Y:S02]  /*7f20*/  @!P0 SYNCS.PHASECHK.TRANS64 P0, [R0+URZ], R2 ;  /* 0x00000002000085a7 */ /* 0x000ea400080010ff */
[----:B--2---:R-:W-:Y:S05]  /*7f30*/  @!P0 BRA `(.L_x_119) ;  /* 0xfffffffc00f08947 */ /* 0x004fea000383ffff */
[----:B------:R-:W-:Y:S05]  /*7f40*/  BRA `(.L_x_120) ;  /* 0xffffffb000047947 */ /* 0x000fea000383ffff */
.L_x_42:
[----:B------:R-:W-:-:S07]  /*7f50*/  MOV R0, UR5 ;  /* 0x0000000500007c02 */ /* 0x000fce0008000f00 */
.L_x_121:
[----:B-1----:R1:W2:Y:S02]  /*7f60*/  SYNCS.PHASECHK.TRANS64.TRYWAIT P0, [R0+URZ], R2 ;  /* 0x00000002000075a7 */ /* 0x0022a400080011ff */
[----:B--2---:R-:W-:Y:S05]  /*7f70*/  @!P0 NANOSLEEP.SYNCS 0x989680 ;  /* 0x009896800000895d */ /* 0x004fea0003900000 */
[----:B------:R-:W2:Y:S02]  /*7f80*/  @!P0 SYNCS.PHASECHK.TRANS64 P0, [R0+URZ], R2 ;  /* 0x00000002000085a7 */ /* 0x000ea400080010ff */
[----:B--2---:R-:W-:Y:S05]  /*7f90*/  @!P0 BRA `(.L_x_121) ;  /* 0xfffffffc00f08947 */ /* 0x004fea000383ffff */
[----:B------:R-:W-:Y:S05]  /*7fa0*/  BRA `(.L_x_122) ;  /* 0xffffffb000147947 */ /* 0x000fea000383ffff */
.L_x_43:
[----:B------:R-:W-:-:S07]  /*7fb0*/  MOV R0, UR5 ;  /* 0x0000000500007c02 */ /* 0x000fce0008000f00 */
.L_x_123:
[----:B-1----:R1:W2:Y:S02]  /*7fc0*/  SYNCS.PHASECHK.TRANS64.TRYWAIT P0, [R0+URZ], R2 ;  /* 0x00000002000075a7 */ /* 0x0022a400080011ff */
[----:B--2---:R-:W-:Y:S05]  /*7fd0*/  @!P0 NANOSLEEP.SYNCS 0x989680 ;  /* 0x009896800000895d */ /* 0x004fea0003900000 */
[----:B------:R-:W2:Y:S02]  /*7fe0*/  @!P0 SYNCS.PHASECHK.TRANS64 P0, [R0+URZ], R2 ;  /* 0x00000002000085a7 */ /* 0x000ea400080010ff */
[----:B--2---:R-:W-:Y:S05]  /*7ff0*/  @!P0 BRA `(.L_x_123) ;  /* 0xfffffffc00f08947 */ /* 0x004fea000383ffff */
[----:B------:R-:W-:Y:S05]  /*8000*/  BRA `(.L_x_124) ;  /* 0xffffffb000247947 */ /* 0x000fea000383ffff */
.L_x_44:
[----:B------:R-:W-:-:S07]  /*8010*/  MOV R0, UR5 ;  /* 0x0000000500007c02 */ /* 0x000fce0008000f00 */
.L_x_125:
[----:B-1----:R1:W2:Y:S02]  /*8020*/  SYNCS.PHASECHK.TRANS64.TRYWAIT P0, [R0+URZ], R2 ;  /* 0x00000002000075a7 */ /* 0x0022a400080011ff */
[----:B--2---:R-:W-:Y:S05]  /*8030*/  @!P0 NANOSLEEP.SYNCS 0x989680 ;  /* 0x009896800000895d */ /* 0x004fea0003900000 */
[----:B------:R-:W2:Y:S02]  /*8040*/  @!P0 SYNCS.PHASECHK.TRANS64 P0, [R0+URZ], R2 ;  /* 0x00000002000085a7 */ /* 0x000ea400080010ff */
[----:B--2---:R-:W-:Y:S05]  /*8050*/  @!P0 BRA `(.L_x_125) ;  /* 0xfffffffc00f08947 */ /* 0x004fea000383ffff */
[----:B------:R-:W-:Y:S05]  /*8060*/  BRA `(.L_x_126) ;  /* 0xffffffb000347947 */ /* 0x000fea000383ffff */
.L_x_45:
[----:B------:R-:W-:-:S07]  /*8070*/  MOV R0, UR5 ;  /* 0x0000000500007c02 */ /* 0x000fce0008000f00 */
.L_x_127:
[----:B-1----:R1:W2:Y:S02]  /*8080*/  SYNCS.PHASECHK.TRANS64.TRYWAIT P0, [R0+URZ], R2 ;  /* 0x00000002000075a7 */ /* 0x0022a400080011ff */
[----:B--2---:R-:W-:Y:S05]  /*8090*/  @!P0 NANOSLEEP.SYNCS 0x989680 ;  /* 0x009896800000895d */ /* 0x004fea0003900000 */
[----:B------:R-:W2:Y:S02]  /*80a0*/  @!P0 SYNCS.PHASECHK.TRANS64 P0, [R0+URZ], R2 ;  /* 0x00000002000085a7 */ /* 0x000ea400080010ff */
[----:B--2---:R-:W-:Y:S05]  /*80b0*/  @!P0 BRA `(.L_x_127) ;  /* 0xfffffffc00f08947 */ /* 0x004fea000383ffff */
[----:B------:R-:W-:Y:S05]  /*80c0*/  BRA `(.L_x_128) ;  /* 0xffffffb000447947 */ /* 0x000fea000383ffff */
.L_x_46:
[----:B------:R-:W-:-:S07]  /*80d0*/  MOV R0, UR5 ;  /* 0x0000000500007c02 */ /* 0x000fce0008000f00 */
.L_x_129:
[----:B-1----:R1:W2:Y:S02]  /*80e0*/  SYNCS.PHASECHK.TRANS64.TRYWAIT P0, [R0+URZ], R2 ;  /* 0x00000002000075a7 */ /* 0x0022a400080011ff */
[----:B--2---:R-:W-:Y:S05]  /*80f0*/  @!P0 NANOSLEEP.SYNCS 0x989680 ;  /* 0x009896800000895d */ /* 0x004fea0003900000 */
[----:B------:R-:W2:Y:S02]  /*8100*/  @!P0 SYNCS.PHASECHK.TRANS64 P0, [R0+URZ], R2 ;  /* 0x00000002000085a7 */ /* 0x000ea400080010ff */
[----:B--2---:R-:W-:Y:S05]  /*8110*/  @!P0 BRA `(.L_x_129) ;  /* 0xfffffffc00f08947 */ /* 0x004fea000383ffff */
[----:B------:R-:W-:Y:S05]  /*8120*/  BRA `(.L_x_130) ;  /* 0xffffffb000547947 */ /* 0x000fea000383ffff */
.L_x_47:
[----:B------:R-:W-:-:S07]  /*8130*/  MOV R0, UR5 ;  /* 0x0000000500007c02 */ /* 0x000fce0008000f00 */
.L_x_131:
[----:B-1----:R1:W2:Y:S02]  /*8140*/  SYNCS.PHASECHK.TRANS64.TRYWAIT P0, [R0+URZ], R2 ;  /* 0x00000002000075a7 */ /* 0x0022a400080011ff */
[----:B--2---:R-:W-:Y:S05]  /*8150*/  @!P0 NANOSLEEP.SYNCS 0x989680 ;  /* 0x009896800000895d */ /* 0x004fea0003900000 */
[----:B------:R-:W2:Y:S02]  /*8160*/  @!P0 SYNCS.PHASECHK.TRANS64 P0, [R0+URZ], R2 ;  /* 0x00000002000085a7 */ /* 0x000ea400080010ff */
[----:B--2---:R-:W-:Y:S05]  /*8170*/  @!P0 BRA `(.L_x_131) ;  /* 0xfffffffc00f08947 */ /* 0x004fea000383ffff */
[----:B------:R-:W-:Y:S05]  /*8180*/  BRA `(.L_x_132) ;  /* 0xffffffb000647947 */ /* 0x000fea000383ffff */
.L_x_48:
[----:B------:R-:W-:-:S07]  /*8190*/  MOV R0, UR5 ;  /* 0x0000000500007c02 */ /* 0x000fce0008000f00 */
.L_x_133:
[----:B-1----:R1:W2:Y:S02]  /*81a0*/  SYNCS.PHASECHK.TRANS64.TRYWAIT P0, [R0+URZ], R2 ;  /* 0x00000002000075a7 */ /* 0x0022a400080011ff */
[----:B--2---:R-:W-:Y:S05]  /*81b0*/  @!P0 NANOSLEEP.SYNCS 0x989680 ;  /* 0x009896800000895d */ /* 0x004fea0003900000 */
[----:B------:R-:W2:Y:S02]  /*81c0*/  @!P0 SYNCS.PHASECHK.TRANS64 P0, [R0+URZ], R2 ;  /* 0x00000002000085a7 */ /* 0x000ea400080010ff */
[----:B--2---:R-:W-:Y:S05]  /*81d0*/  @!P0 BRA `(.L_x_133) ;  /* 0xfffffffc00f08947 */ /* 0x004fea000383ffff */
[----:B------:R-:W-:Y:S05]  /*81e0*/  BRA `(.L_x_134) ;  /* 0xffffffb000747947 */ /* 0x000fea000383ffff */
.L_x_49:
[----:B------:R-:W-:-:S07]  /*81f0*/  MOV R0, UR5 ;  /* 0x0000000500007c02 */ /* 0x000fce0008000f00 */
.L_x_135:
[----:B-1----:R1:W2:Y:S02]  /*8200*/  SYNCS.PHASECHK.TRANS64.TRYWAIT P0, [R0+URZ], R2 ;  /* 0x00000002000075a7 */ /* 0x0022a400080011ff */
[----:B--2---:R-:W-:Y:S05]  /*8210*/  @!P0 NANOSLEEP.SYNCS 0x989680 ;  /* 0x009896800000895d */ /* 0x004fea0003900000 */
[----:B------:R-:W2:Y:S02]  /*8220*/  @!P0 SYNCS.PHASECHK.TRANS64 P0, [R0+URZ], R2 ;  /* 0x00000002000085a7 */ /* 0x000ea400080010ff */
[----:B--2---:R-:W-:Y:S05]  /*8230*/  @!P0 BRA `(.L_x_135) ;  /* 0xfffffffc00f08947 */ /* 0x004fea000383ffff */
[----:B------:R-:W-:Y:S05]  /*8240*/  BRA `(.L_x_136) ;  /* 0xffffffb000847947 */ /* 0x000fea000383ffff */
.L_x_52:
[----:B------:R-:W-:-:S07]  /*8250*/  MOV R4, UR4 ;  /* 0x0000000400047c02 */ /* 0x000fce0008000f00 */
.L_x_137:
[----:B--2---:R2:W3:Y:S02]  /*8260*/  SYNCS.PHASECHK.TRANS64.TRYWAIT P1, [R4+URZ+0x138], R6 ;  /* 0x00013806040075a7 */ /* 0x0044e400080211ff */
[----:B---3--:R-:W-:Y:S05]  /*8270*/  @!P1 NANOSLEEP.SYNCS 0x989680 ;  /* 0x009896800000995d */ /* 0x008fea0003900000 */
[----:B------:R-:W3:Y:S02]  /*8280*/  @!P1 SYNCS.PHASECHK.TRANS64 P1, [R4+URZ+0x138], R6 ;  /* 0x00013806040095a7 */ /* 0x000ee400080210ff */
[----:B---3--:R-:W-:Y:S05]  /*8290*/  @!P1 BRA `(.L_x_137) ;  /* 0xfffffffc00f09947 */ /* 0x008fea000383ffff */
[----:B------:R-:W-:Y:S05]  /*82a0*/  BRA `(.L_x_138) ;  /* 0xffffffb000f47947 */ /* 0x000fea000383ffff */
.L_x_53:
[----:B--2---:R-:W-:-:S07]  /*82b0*/  MOV R4, UR4 ;  /* 0x0000000400047c02 */ /* 0x004fce0008000f00 */
.L_x_139:
[----:B--2---:R2:W3:Y:S02]  /*82c0*/  SYNCS.PHASECHK.TRANS64.TRYWAIT P1, [R4+URZ+0x130], R5 ;  /* 0x00013005040075a7 */ /* 0x0044e400080211ff */
[----:B---3--:R-:W-:Y:S05]  /*82d0*/  @!P1 NANOSLEEP.SYNCS 0x989680 ;  /* 0x009896800000995d */ /* 0x008fea0003900000 */
[----:B------:R-:W3:Y:S02]  /*82e0*/  @!P1 SYNCS.PHASECHK.TRANS64 P1, [R4+URZ+0x130], R5 ;  /* 0x00013005040095a7 */ /* 0x000ee400080210ff */
[----:B---3--:R-:W-:Y:S05]  /*82f0*/  @!P1 BRA `(.L_x_139) ;  /* 0xfffffffc00f09947 */ /* 0x008fea000383ffff */
[----:B------:R-:W-:Y:S05]  /*8300*/  BRA `(.L_x_140) ;  /* 0xffffffb000fc7947 */ /* 0x000fea000383ffff */
.L_x_61:
[----:B------:R-:W-:-:S07]  /*8310*/  MOV R0, UR18 ;  /* 0x0000001200007c02 */ /* 0x000fce0008000f00 */
.L_x_141:
[----:B-1----:R1:W2:Y:S02]  /*8320*/  SYNCS.PHASECHK.TRANS64.TRYWAIT P0, [R0+URZ+0x130], R4 ;  /* 0x00013004000075a7 */ /* 0x0022a400080011ff */
[----:B--2---:R-:W-:Y:S05]  /*8330*/  @!P0 NANOSLEEP.SYNCS 0x989680 ;  /* 0x009896800000895d */ /* 0x004fea0003900000 */
[----:B------:R-:W2:Y:S02]  /*8340*/  @!P0 SYNCS.PHASECHK.TRANS64 P0, [R0+URZ+0x130], R4 ;  /* 0x00013004000085a7 */ /* 0x000ea400080010ff */
[----:B--2---:R-:W-:Y:S05]  /*8350*/  @!P0 BRA `(.L_x_141) ;  /* 0xfffffffc00f08947 */ /* 0x004fea000383ffff */
[----:B------:R-:W-:Y:S05]  /*8360*/  BRA `(.L_x_142) ;  /* 0xffffffb800787947 */ /* 0x000fea000383ffff */
.L_x_62:
[----:B------:R-:W-:-:S07]  /*8370*/  MOV R4, UR22 ;  /* 0x0000001600047c02 */ /* 0x000fce0008000f00 */
.L_x_143:
[----:B-1----:R1:W2:Y:S02]  /*8380*/  SYNCS.PHASECHK.TRANS64.TRYWAIT P0, [R4+URZ+0x150], R0 ;  /* 0x00015000040075a7 */ /* 0x0022a400080011ff */
[----:B--2---:R-:W-:Y:S05]  /*8390*/  @!P0 NANOSLEEP.SYNCS 0x989680 ;  /* 0x009896800000895d */ /* 0x004fea0003900000 */
[----:B------:R-:W2:Y:S02]  /*83a0*/  @!P0 SYNCS.PHASECHK.TRANS64 P0, [R4+URZ+0x150], R0 ;  /* 0x00015000040085a7 */ /* 0x000ea400080010ff */
[----:B--2---:R-:W-:Y:S05]  /*83b0*/  @!P0 BRA `(.L_x_143) ;  /* 0xfffffffc00f08947 */ /* 0x004fea000383ffff */
[----:B------:R-:W-:Y:S05]  /*83c0*/  BRA `(.L_x_144) ;  /* 0xffffffb800947947 */ /* 0x000fea000383ffff */
.L_x_65:
[----:B-1----:R-:W-:Y:S07]  /*83d0*/  MOV R0, UR16 ;  /* 0x0000001000007c02 */ /* 0x002fee0008000f00 */
.L_x_145:
[----:B-1----:R1:W2:Y:S02]  /*83e0*/  SYNCS.PHASECHK.TRANS64.TRYWAIT P0, [R0+URZ], R5 ;  /* 0x00000005000075a7 */ /* 0x0022a400080011ff */
[----:B--2---:R-:W-:Y:S05]  /*83f0*/  @!P0 NANOSLEEP.SYNCS 0x989680 ;  /* 0x009896800000895d */ /* 0x004fea0003900000 */
[----:B------:R-:W2:Y:S02]  /*8400*/  @!P0 SYNCS.PHASECHK.TRANS64 P0, [R0+URZ], R5 ;  /* 0x00000005000085a7 */ /* 0x000ea400080010ff */
[----:B--2---:R-:W-:Y:S05]  /*8410*/  @!P0 BRA `(.L_x_145) ;  /* 0xfffffffc00f08947 */ /* 0x004fea000383ffff */
[----:B------:R-:W-:Y:S05]  /*8420*/  BRA `(.L_x_64) ;  /* 0xffffffb800b87947 */ /* 0x000fea000383ffff */
.L_x_68:
[----:B------:R-:W-:-:S07]  /*8430*/  MOV R0, UR4 ;  /* 0x0000000400007c02 */ /* 0x000fce0008000f00 */
.L_x_146:
[----:B-1----:R1:W3:Y:S02]  /*8440*/  SYNCS.PHASECHK.TRANS64.TRYWAIT P0, [R0+URZ], R2 ;  /* 0x00000002000075a7 */ /* 0x0022e400080011ff */
[----:B---3--:R-:W-:Y:S05]  /*8450*/  @!P0 NANOSLEEP.SYNCS 0x989680 ;  /* 0x009896800000895d */ /* 0x008fea0003900000 */
[----:B------:R-:W3:Y:S02]  /*8460*/  @!P0 SYNCS.PHASECHK.TRANS64 P0, [R0+URZ], R2 ;  /* 0x00000002000085a7 */ /* 0x000ee400080010ff */
[----:B---3--:R-:W-:Y:S05]  /*8470*/  @!P0 BRA `(.L_x_146) ;  /* 0xfffffffc00f08947 */ /* 0x008fea000383ffff */
[----:B------:R-:W-:Y:S05]  /*8480*/  BRA `(.L_x_147) ;  /* 0xffffffbc00847947 */ /* 0x000fea000383ffff */
.L_x_69:
[----:B------:R-:W-:-:S07]  /*8490*/  MOV R0, UR4 ;  /* 0x0000000400007c02 */ /* 0x000fce0008000f00 */
.L_x_148:
[----:B-1----:R1:W2:Y:S02]  /*84a0*/  SYNCS.PHASECHK.TRANS64.TRYWAIT P0, [R0+URZ], R2 ;  /* 0x00000002000075a7 */ /* 0x0022a400080011ff */
[----:B--2---:R-:W-:Y:S05]  /*84b0*/  @!P0 NANOSLEEP.SYNCS 0x989680 ;  /* 0x009896800000895d */ /* 0x004fea0003900000 */
[----:B------:R-:W2:Y:S02]  /*84c0*/  @!P0 SYNCS.PHASECHK.TRANS64 P0, [R0+URZ], R2 ;  /* 0x00000002000085a7 */ /* 0x000ea400080010ff */
[----:B--2---:R-:W-:Y:S05]  /*84d0*/  @!P0 BRA `(.L_x_148) ;  /* 0xfffffffc00f08947 */ /* 0x004fea000383ffff */
[----:B------:R-:W-:Y:S05]  /*84e0*/  BRA `(.L_x_149) ;  /* 0xffffffbc00907947 */ /* 0x000fea000383ffff */
.L_x_74:
[----:B------:R-:W-:Y:S07]  /*84f0*/  MOV R0, UR28 ;  /* 0x0000001c00007c02 */ /* 0x000fee0008000f00 */
.L_x_150:
[----:B--2---:R2:W3:Y:S02]  /*8500*/  SYNCS.PHASECHK.TRANS64.TRYWAIT P0, [R0+URZ+0x130], R3 ;  /* 0x00013003000075a7 */ /* 0x0044e400080011ff */
[----:B---3--:R-:W-:Y:S05]  /*8510*/  @!P0 NANOSLEEP.SYNCS 0x989680 ;  /* 0x009896800000895d */ /* 0x008fea0003900000 */
[----:B------:R-:W3:Y:S02]  /*8520*/  @!P0 SYNCS.PHASECHK.TRANS64 P0, [R0+URZ+0x130], R3 ;  /* 0x00013003000085a7 */ /* 0x000ee400080010ff */
[----:B---3--:R-:W-:Y:S05]  /*8530*/  @!P0 BRA `(.L_x_150) ;  /* 0xfffffffc00f08947 */ /* 0x008fea000383ffff */
[----:B------:R-:W-:Y:S05]  /*8540*/  BRA `(.L_x_151) ;  /* 0xffffffc000b87947 */ /* 0x000fea000383ffff */
.L_x_77:
[----:B------:R-:W-:Y:S07]  /*8550*/  MOV R0, UR28 ;  /* 0x0000001c00007c02 */ /* 0x000fee0008000f00 */
.L_x_152:
[----:B--2---:R2:W3:Y:S02]  /*8560*/  SYNCS.PHASECHK.TRANS64.TRYWAIT P3, [R0+URZ+0x128], R12 ;  /* 0x0001280c000075a7 */ /* 0x0044e400080611ff */
[----:B---3--:R-:W-:Y:S05]  /*8570*/  @!P3 NANOSLEEP.SYNCS 0x989680 ;  /* 0x009896800000b95d */ /* 0x008fea0003900000 */
[----:B------:R-:W3:Y:S02]  /*8580*/  @!P3 SYNCS.PHASECHK.TRANS64 P3, [R0+URZ+0x128], R12 ;  /* 0x0001280c0000b5a7 */ /* 0x000ee400080610ff */
[----:B---3--:R-:W-:Y:S05]  /*8590*/  @!P3 BRA `(.L_x_152) ;  /* 0xfffffffc00f0b947 */ /* 0x008fea000383ffff */
[----:B------:R-:W-:Y:S05]  /*85a0*/  BRA `(.L_x_76) ;  /* 0xffffffc800147947 */ /* 0x000fea000383ffff */
.L_x_80:
[----:B--2---:R-:W-:Y:S07]  /*85b0*/  MOV R0, UR28 ;  /* 0x0000001c00007c02 */ /* 0x004fee0008000f00 */
.L_x_153:
[----:B--2---:R2:W3:Y:S02]  /*85c0*/  SYNCS.PHASECHK.TRANS64.TRYWAIT P0, [R0+URZ+0x118], R3 ;  /* 0x00011803000075a7 */ /* 0x0044e400080011ff */
[----:B---3--:R-:W-:Y:S05]  /*85d0*/  @!P0 NANOSLEEP.SYNCS 0x989680 ;  /* 0x009896800000895d */ /* 0x008fea0003900000 */
[----:B------:R-:W3:Y:S02]  /*85e0*/  @!P0 SYNCS.PHASECHK.TRANS64 P0, [R0+URZ+0x118], R3 ;  /* 0x00011803000085a7 */ /* 0x000ee400080010ff */
[----:B---3--:R-:W-:Y:S05]  /*85f0*/  @!P0 BRA `(.L_x_153) ;  /* 0xfffffffc00f08947 */ /* 0x008fea000383ffff */
[----:B------:R-:W-:Y:S05]  /*8600*/  BRA `(.L_x_154) ;  /* 0xffffffc800607947 */ /* 0x000fea000383ffff */
.L_x_83:
[----:B------:R-:W-:Y:S07]  /*8610*/  MOV R0, UR43 ;  /* 0x0000002b00007c02 */ /* 0x000fee0008000f00 */
.L_x_155:
[----:B-1----:R1:W2:Y:S02]  /*8620*/  SYNCS.PHASECHK.TRANS64.TRYWAIT P0, [R0+URZ+0x130], R2 ;  /* 0x00013002000075a7 */ /* 0x0022a400080011ff */
[----:B--2---:R-:W-:Y:S05]  /*8630*/  @!P0 NANOSLEEP.SYNCS 0x989680 ;  /* 0x009896800000895d */ /* 0x004fea0003900000 */
[----:B------:R-:W2:Y:S02]  /*8640*/  @!P0 SYNCS.PHASECHK.TRANS64 P0, [R0+URZ+0x130], R2 ;  /* 0x00013002000085a7 */ /* 0x000ea400080010ff */
[----:B--2---:R-:W-:Y:S05]  /*8650*/  @!P0 BRA `(.L_x_155) ;  /* 0xfffffffc00f08947 */ /* 0x004fea000383ffff */
[----:B------:R-:W-:Y:S05]  /*8660*/  BRA `(.L_x_156) ;  /* 0xffffffcc00f87947 */ /* 0x000fea000383ffff */
.L_x_94:
[----:B-1----:R-:W-:Y:S04]  /*8670*/  MOV R3, UR43 ;  /* 0x0000002b00037c02 */ /* 0x002fe80008000f00 */
[----:B------:R1:W2:Y:S03]  /*8680*/  SYNCS.PHASECHK.TRANS64.TRYWAIT P1, [R3+URZ+0x110], R4 ;  /* 0x00011004030075a7 */ /* 0x0002a600080211ff */
[----:B--2---:R-:W-:Y:S05]  /*8690*/  @!P1 NANOSLEEP.SYNCS 0x989680 ;  /* 0x009896800000995d */ /* 0x004fea0003900000 */
[----:B------:R-:W2:Y:S02]  /*86a0*/  @!P1 SYNCS.PHASECHK.TRANS64 P1, [R3+URZ+0x110], R4 ;  /* 0x00011004030095a7 */ /* 0x000ea400080210ff */
[----:B--2---:R-:W-:Y:S05]  /*86b0*/  @!P1 BRA `(.L_x_94) ;  /* 0xfffffffc00ec9947 */ /* 0x004fea000383ffff */
[----:B------:R-:W-:Y:S05]  /*86c0*/  BRA `(.L_x_93) ;  /* 0xffffffdc00547947 */ /* 0x000fea000383ffff */
.L_x_96:
[----:B-1----:R1:W4:Y:S02]  /*86d0*/  SYNCS.PHASECHK.TRANS64.TRYWAIT P1, [R22+URZ+0x140], R0 ;  /* 0x00014000160075a7 */ /* 0x00232400080211ff */
[----:B----4-:R-:W-:Y:S05]  /*86e0*/  @!P1 NANOSLEEP.SYNCS 0x989680 ;  /* 0x009896800000995d */ /* 0x010fea0003900000 */
[----:B------:R-:W4:Y:S02]  /*86f0*/  @!P1 SYNCS.PHASECHK.TRANS64 P1, [R22+URZ+0x140], R0 ;  /* 0x00014000160095a7 */ /* 0x000f2400080210ff */
[----:B----4-:R-:W-:Y:S05]  /*8700*/  @!P1 BRA `(.L_x_96) ;  /* 0xfffffffc00f09947 */ /* 0x010fea000383ffff */
[----:B------:R-:W-:Y:S05]  /*8710*/  BRA `(.L_x_95) ;  /* 0xffffffdc009c7947 */ /* 0x000fea000383ffff */
        .weak           $__internal_0_$__cuda_sm10x_tcgen05_guardrail_trap_col_being_dealloced_not_returned_by_alloc
        .type           $__internal_0_$__cuda_sm10x_tcgen05_guardrail_trap_col_being_dealloced_not_returned_by_alloc,@function
        .size           $__internal_0_$__cuda_sm10x_tcgen05_guardrail_trap_col_being_dealloced_not_returned_by_alloc,($__internal_1_$__cuda_sm10x_tcgen05_guardrail_trap_phase_invalid_during_alloc - $__internal_0_$__cuda_sm10x_tcgen05_guardrail_trap_col_being_dealloced_not_returned_by_alloc)
$__internal_0_$__cuda_sm10x_tcgen05_guardrail_trap_col_being_dealloced_not_returned_by_alloc:
[----:B------:R-:W-:Y:S05]  /*8720*/  BPT.TRAP 0x1 ;  /* 0x000000040000795c */ /* 0x000fea0000300000 */
[----:B------:R-:W-:-:S04]  /*8730*/  HFMA2 R3, -RZ, RZ, 0, 0 ;  /* 0x00000000ff037431 */ /* 0x000fc800000001ff */
[----:B------:R-:W-:Y:S05]  /*8740*/  RET.REL.NODEC R2 `(_ZN7cutlass13device_kernelINS_4conv6kernel13ConvUniversalINS1_16ConvProblemShapeILNS1_8OperatorE0ELi3EEENS1_10collective14CollectiveConvINS1_47MainloopSm100TmaUmmaWarpSpecializedImplicitGemmILS5_0ELi17ELi3ELi1ELi2EN4cute5tupleIJNSA_1CILi1EEESD_SD_EEEEENSB_IJNSC_ILi128EEENSC_ILi64EEENSB_IJSH_EEEEEENS_12float_e4m3_tESK_NSA_8TiledMMAINSA_8MMA_AtomIJNSA_10MMA_TraitsINSA_19SM100_MMA_F8F6F4_SSEJSK_SK_fSG_SH_NSA_17integral_constantINSA_4UMMA5MajorELSR_0EEESS_NSP_INSQ_7ScaleInELST_0EEESU_EEEEEENSA_6LayoutISE_NSB_IJNSC_ILi0EEESY_SY_EEEEENSB_IJNSA_10UnderscoreES11_S11_EEEEENS7_6detail27Sm100ImplicitGemmTileTraitsINSA_20SM90_TMA_LOAD_IM2COLENSA_14ComposedLayoutINSA_7SwizzleILi2ELi4ELi3EEENSA_18smem_ptr_flag_bitsILi8EEENSX_INSB_IJNSC_ILi8EEESH_EEENSB_IJSH_SD_EEEEEEEvEENS15_INSA_13SM90_TMA_LOADES1G_vEEEENS_8epilogue10collective18CollectiveEpilogueINS1L_23Sm100TmaWarpSpecializedILi1ELi1ELi64ELb0ELb0EEEJSJ_NSB_IJNSX_ISG_SD_EENSX_ISH_SD_EEEEESK_NSB_IJNSB_IJllllEEESD_SY_EEESK_S1U_NS1L_6fusion15FusionCallbacksIS1P_NS1V_17LinearCombinationISK_fSK_fLNS_15FloatRoundStyleE2EEESJ_S1S_JEEENSA_5SM1004TMEM4LOAD26SM100_TMEM_LOAD_32dp32b64xES16_S1G_NSA_39AutoVectorizingCopyWithAssumedAlignmentILi128EEENSA_21SM90_TMA_STORE_IM2COLES1G_S26_S26_EEEvvEEEEvNT_6ParamsE) ;  /* 0xffffff78022c7950 */ /* 0x000fea0003c3ffff */
        .weak           $__internal_1_$__cuda_sm10x_tcgen05_guardrail_trap_phase_invalid_during_alloc
        .type           $__internal_1_$__cuda_sm10x_tcgen05_guardrail_trap_phase_invalid_during_alloc,@function
        .size           $__internal_1_$__cuda_sm10x_tcgen05_guardrail_trap_phase_invalid_during_alloc,($__internal_2_$__cuda_sm10x_tcgen05_guardrail_trap_unallocated_columns_being_dealloced - $__internal_1_$__cuda_sm10x_tcgen05_guardrail_trap_phase_invalid_during_alloc)
$__internal_1_$__cuda_sm10x_tcgen05_guardrail_trap_phase_invalid_during_alloc:
[----:B------:R-:W-:Y:S05]  /*8750*/  BPT.TRAP 0x1 ;  /* 0x000000040000795c */ /* 0x000fea0000300000 */
[----:B------:R-:W-:-:S04]  /*8760*/  MOV R3, 0x0 ;  /* 0x0000000000037802 */ /* 0x000fc80000000f00 */
[----:B------:R-:W-:Y:S05]  /*8770*/  RET.REL.NODEC R2 `(_ZN7cutlass13device_kernelINS_4conv6kernel13ConvUniversalINS1_16ConvProblemShapeILNS1_8OperatorE0ELi3EEENS1_10collective14CollectiveConvINS1_47MainloopSm100TmaUmmaWarpSpecializedImplicitGemmILS5_0ELi17ELi3ELi1ELi2EN4cute5tupleIJNSA_1CILi1EEESD_SD_EEEEENSB_IJNSC_ILi128EEENSC_ILi64EEENSB_IJSH_EEEEEENS_12float_e4m3_tESK_NSA_8TiledMMAINSA_8MMA_AtomIJNSA_10MMA_TraitsINSA_19SM100_MMA_F8F6F4_SSEJSK_SK_fSG_SH_NSA_17integral_constantINSA_4UMMA5MajorELSR_0EEESS_NSP_INSQ_7ScaleInELST_0EEESU_EEEEEENSA_6LayoutISE_NSB_IJNSC_ILi0EEESY_SY_EEEEENSB_IJNSA_10UnderscoreES11_S11_EEEEENS7_6detail27Sm100ImplicitGemmTileTraitsINSA_20SM90_TMA_LOAD_IM2COLENSA_14ComposedLayoutINSA_7SwizzleILi2ELi4ELi3EEENSA_18smem_ptr_flag_bitsILi8EEENSX_INSB_IJNSC_ILi8EEESH_EEENSB_IJSH_SD_EEEEEEEvEENS15_INSA_13SM90_TMA_LOADES1G_vEEEENS_8epilogue10collective18CollectiveEpilogueINS1L_23Sm100TmaWarpSpecializedILi1ELi1ELi64ELb0ELb0EEEJSJ_NSB_IJNSX_ISG_SD_EENSX_ISH_SD_EEEEESK_NSB_IJNSB_IJllllEEESD_SY_EEESK_S1U_NS1L_6fusion15FusionCallbacksIS1P_NS1V_17LinearCombinationISK_fSK_fLNS_15FloatRoundStyleE2EEESJ_S1S_JEEENSA_5SM1004TMEM4LOAD26SM100_TMEM_LOAD_32dp32b64xES16_S1G_NSA_39AutoVectorizingCopyWithAssumedAlignmentILi128EEENSA_21SM90_TMA_STORE_IM2COLES1G_S26_S26_EEEvvEEEEvNT_6ParamsE) ;  /* 0xffffff7802207950 */ /* 0x000fea0003c3ffff */
        .weak           $__internal_2_$__cuda_sm10x_tcgen05_guardrail_trap_unallocated_columns_being_dealloced
        .type           $__internal_2_$__cuda_sm10x_tcgen05_guardrail_trap_unallocated_columns_being_dealloced,@function
        .size           $__internal_2_$__cuda_sm10x_tcgen05_guardrail_trap_unallocated_columns_being_dealloced,(.L_x_158 - $__internal_2_$__cuda_sm10x_tcgen05_guardrail_trap_unallocated_columns_being_dealloced)
$__internal_2_$__cuda_sm10x_tcgen05_guardrail_trap_unallocated_columns_being_dealloced:
[----:B------:R-:W-:Y:S05]  /*8780*/  BPT.TRAP 0x1 ;  /* 0x000000040000795c */ /* 0x000fea0000300000 */
[----:B------:R-:W-:-:S04]  /*8790*/  HFMA2 R3, -RZ, RZ, 0, 0 ;  /* 0x00000000ff037431 */ /* 0x000fc800000001ff */
[----:B------:R-:W-:Y:S05]  /*87a0*/  RET.REL.NODEC R2 `(_ZN7cutlass13device_kernelINS_4conv6kernel13ConvUniversalINS1_16ConvProblemShapeILNS1_8OperatorE0ELi3EEENS1_10collective14CollectiveConvINS1_47MainloopSm100TmaUmmaWarpSpecializedImplicitGemmILS5_0ELi17ELi3ELi1ELi2EN4cute5tupleIJNSA_1CILi1EEESD_SD_EEEEENSB_IJNSC_ILi128EEENSC_ILi64EEENSB_IJSH_EEEEEENS_12float_e4m3_tESK_NSA_8TiledMMAINSA_8MMA_AtomIJNSA_10MMA_TraitsINSA_19SM100_MMA_F8F6F4_SSEJSK_SK_fSG_SH_NSA_17integral_constantINSA_4UMMA5MajorELSR_0EEESS_NSP_INSQ_7ScaleInELST_0EEESU_EEEEEENSA_6LayoutISE_NSB_IJNSC_ILi0EEESY_SY_EEEEENSB_IJNSA_10UnderscoreES11_S11_EEEEENS7_6detail27Sm100ImplicitGemmTileTraitsINSA_20SM90_TMA_LOAD_IM2COLENSA_14ComposedLayoutINSA_7SwizzleILi2ELi4ELi3EEENSA_18smem_ptr_flag_bitsILi8EEENSX_INSB_IJNSC_ILi8EEESH_EEENSB_IJSH_SD_EEEEEEEvEENS15_INSA_13SM90_TMA_LOADES1G_vEEEENS_8epilogue10collective18CollectiveEpilogueINS1L_23Sm100TmaWarpSpecializedILi1ELi1ELi64ELb0ELb0EEEJSJ_NSB_IJNSX_ISG_SD_EENSX_ISH_SD_EEEEESK_NSB_IJNSB_IJllllEEESD_SY_EEESK_S1U_NS1L_6fusion15FusionCallbacksIS1P_NS1V_17LinearCombinationISK_fSK_fLNS_15FloatRoundStyleE2EEESJ_S1S_JEEENSA_5SM1004TMEM4LOAD26SM100_TMEM_LOAD_32dp32b64xES16_S1G_NSA_39AutoVectorizingCopyWithAssumedAlignmentILi128EEENSA_21SM90_TMA_STORE_IM2COLES1G_S26_S26_EEEvvEEEEvNT_6ParamsE) ;  /* 0xffffff7802147950 */ /* 0x000fea0003c3ffff */
.L_x_157:
[----:B------:R-:W-:-:S00]  /*87b0*/  BRA `(.L_x_157) ;  /* 0xfffffffc00fc7947 */ /* 0x000fc0000383ffff */
[----:B------:R-:W-:-:S00]  /*87c0*/  NOP ;  /* 0x0000000000007918 */ /* 0x000fc00000000000 */
        /* <DEDUP_REMOVED lines=11> */
.L_x_158:


//--------------------- .nv.global.init           --------------------------
	.section	.nv.global.init,"aw",@progbits
.nv.global.init:
	.type		$str$29,@object
	.size		$str$29,($str$30 - $str$29)
$str$29:
        /*0000*/ 	.byte	0x28, 0x61, 0x64, 0x64, 0x72, 0x65, 0x73, 0x73, 0x20, 0x26, 0x20, 0x6d, 0x61, 0x73, 0x6b, 0x29
        /*0010*/ 	.byte	0x20, 0x3d, 0x3d, 0x20, 0x30, 0x00
	.type		$str$30,@object
	.size		$str$30,($str$28 - $str$30)
$str$30:
        /*0016*/ 	.byte	0x2f, 0x74, 0x6d, 0x70, 0x2f, 0x63, 0x75, 0x74, 0x6c, 0x61, 0x73, 0x73, 0x5f, 0x73, 0x77, 0x65
        /*0026*/ 	.byte	0x65, 0x70, 0x5f, 0x73, 0x72, 0x63, 0x2f, 0x69, 0x6e, 0x63, 0x6c, 0x75, 0x64, 0x65, 0x2f, 0x63
        /*0036*/ 	.byte	0x75, 0x74, 0x65, 0x2f, 0x70, 0x6f, 0x69, 0x6e, 0x74, 0x65, 0x72, 0x5f, 0x66, 0x6c, 0x61, 0x67
        /*0046*/ 	.byte	0x67, 0x65, 0x64, 0x2e, 0x68, 0x70, 0x70, 0x00
	.type		$str$28,@object
	.size		$str$28,($str$27 - $str$28)
$str$28:
        /*004e*/ 	.byte	0x2f, 0x74, 0x6d, 0x70, 0x2f, 0x63, 0x75, 0x74, 0x6c, 0x61, 0x73, 0x73, 0x5f, 0x73, 0x77, 0x65
        /*005e*/ 	.byte	0x65, 0x70, 0x5f, 0x73, 0x72, 0x63, 0x2f, 0x69, 0x6e, 0x63, 0x6c, 0x75, 0x64, 0x65, 0x2f, 0x63
        /*006e*/ 	.byte	0x75, 0x74, 0x65, 0x2f, 0x61, 0x74, 0x6f, 0x6d, 0x2f, 0x63, 0x6f, 0x70, 0x79, 0x5f, 0x74, 0x72
        /*007e*/ 	.byte	0x61, 0x69, 0x74, 0x73, 0x5f, 0x73, 0x6d, 0x31, 0x30, 0x30, 0x2e, 0x68, 0x70, 0x70, 0x00
	.type		$str$27,@object
	.size		$str$27,(__unnamed_1 - $str$27)
$str$27:
        /*008d*/ 	.byte	0x28, 0x28, 0x75, 0x69, 0x6e, 0x74, 0x33, 0x32, 0x5f, 0x74, 0x28, 0x74, 0x68, 0x72, 0x65, 0x61
        /*009d*/ 	.byte	0x64, 0x49, 0x64, 0x78, 0x2e, 0x78, 0x29, 0x20, 0x2f, 0x20, 0x33, 0x32, 0x29, 0x20, 0x25, 0x20
        /*00ad*/ 	.byte	0x34, 0x29, 0x20, 0x3d, 0x3d, 0x20, 0x28, 0x28, 0x28, 0x74, 0x6d, 0x65, 0x6d, 0x5f, 0x61, 0x64
        /*00bd*/ 	.byte	0x64, 0x72, 0x20, 0x3e, 0x3e, 0x20, 0x31, 0x36, 0x29, 0x20, 0x2f, 0x20, 0x33, 0x32, 0x29, 0x20
        /*00cd*/ 	.byte	0x25, 0x20, 0x34, 0x29, 0x00
	.type		__unnamed_1,@object
	.size		__unnamed_1,(__unnamed_2 - __unnamed_1)
__unnamed_1:
        /*00d2*/ 	.byte	0x61, 0x75, 0x74, 0x6f, 0x20, 0x63, 0x75, 0x74, 0x65, 0x3a, 0x3a, 0x61, 0x73, 0x5f, 0x70, 0x6f
        /* <DEDUP_REMOVED lines=24> */
        /*0262*/ 	.byte	0x43, 0x3c, 0x38, 0x31, 0x39, 0x32, 0x3e, 0x3e, 0x3e, 0x3e, 0x5d, 0x00
	.type		__unnamed_2,@object
	.size		__unnamed_2,(.L_2 - __unnamed_2)
__unnamed_2:
        /* <DEDUP_REMOVED lines=42> */
        /*050e*/ 	.byte	0x3e, 0x3e, 0x3e, 0x3e, 0x5d, 0x00
.L_2:


//--------------------- .nv.shared._ZN7cutlass13device_kernelINS_4conv6kernel13ConvUniversalINS1_16ConvProblemShapeILNS1_8OperatorE0ELi3EEENS1_10collective14CollectiveConvINS1_47MainloopSm100TmaUmmaWarpSpecializedImplicitGemmILS5_0ELi17ELi3ELi1ELi2EN4cute5tupleIJNSA_1CILi1EEESD_SD_EEEEENSB_IJNSC_ILi128EEENSC_ILi64EEENSB_IJSH_EEEEEENS_12float_e4m3_tESK_NSA_8TiledMMAINSA_8MMA_AtomIJNSA_10MMA_TraitsINSA_19SM100_MMA_F8F6F4_SSEJSK_SK_fSG_SH_NSA_17integral_constantINSA_4UMMA5MajorELSR_0EEESS_NSP_INSQ_7ScaleInELST_0EEESU_EEEEEENSA_6LayoutISE_NSB_IJNSC_ILi0EEESY_SY_EEEEENSB_IJNSA_10UnderscoreES11_S11_EEEEENS7_6detail27Sm100ImplicitGemmTileTraitsINSA_20SM90_TMA_LOAD_IM2COLENSA_14ComposedLayoutINSA_7SwizzleILi2ELi4ELi3EEENSA_18smem_ptr_flag_bitsILi8EEENSX_INSB_IJNSC_ILi8EEESH_EEENSB_IJSH_SD_EEEEEEEvEENS15_INSA_13SM90_TMA_LOADES1G_vEEEENS_8epilogue10collective18CollectiveEpilogueINS1L_23Sm100TmaWarpSpecializedILi1ELi1ELi64ELb0ELb0EEEJSJ_NSB_IJNSX_ISG_SD_EENSX_ISH_SD_EEEEESK_NSB_IJNSB_IJllllEEESD_SY_EEESK_S1U_NS1L_6fusion15FusionCallbacksIS1P_NS1V_17LinearCombinationISK_fSK_fLNS_15FloatRoundStyleE2EEESJ_S1S_JEEENSA_5SM1004TMEM4LOAD26SM100_TMEM_LOAD_32dp32b64xES16_S1G_NSA_39AutoVectorizingCopyWithAssumedAlignmentILi128EEENSA_21SM90_TMA_STORE_IM2COLES1G_S26_S26_EEEvvEEEEvNT_6ParamsE --------------------------
	.section	.nv.shared._ZN7cutlass13device_kernelINS_4conv6kernel13ConvUniversalINS1_16ConvProblemShapeILNS1_8OperatorE0ELi3EEENS1_10collective14CollectiveConvINS1_47MainloopSm100TmaUmmaWarpSpecializedImplicitGemmILS5_0ELi17ELi3ELi1ELi2EN4cute5tupleIJNSA_1CILi1EEESD_SD_EEEEENSB_IJNSC_ILi128EEENSC_ILi64EEENSB_IJSH_EEEEEENS_12float_e4m3_tESK_NSA_8TiledMMAINSA_8MMA_AtomIJNSA_10MMA_TraitsINSA_19SM100_MMA_F8F6F4_SSEJSK_SK_fSG_SH_NSA_17integral_constantINSA_4UMMA5MajorELSR_0EEESS_NSP_INSQ_7ScaleInELST_0EEESU_EEEEEENSA_6LayoutISE_NSB_IJNSC_ILi0EEESY_SY_EEEEENSB_IJNSA_10UnderscoreES11_S11_EEEEENS7_6detail27Sm100ImplicitGemmTileTraitsINSA_20SM90_TMA_LOAD_IM2COLENSA_14ComposedLayoutINSA_7SwizzleILi2ELi4ELi3EEENSA_18smem_ptr_flag_bitsILi8EEENSX_INSB_IJNSC_ILi8EEESH_EEENSB_IJSH_SD_EEEEEEEvEENS15_INSA_13SM90_TMA_LOADES1G_vEEEENS_8epilogue10collective18CollectiveEpilogueINS1L_23Sm100TmaWarpSpecializedILi1ELi1ELi64ELb0ELb0EEEJSJ_NSB_IJNSX_ISG_SD_EENSX_ISH_SD_EEEEESK_NSB_IJNSB_IJllllEEESD_SY_EEESK_S1U_NS1L_6fusion15FusionCallbacksIS1P_NS1V_17LinearCombinationISK_fSK_fLNS_15FloatRoundStyleE2EEESJ_S1S_JEEENSA_5SM1004TMEM4LOAD26SM100_TMEM_LOAD_32dp32b64xES16_S1G_NSA_39AutoVectorizingCopyWithAssumedAlignmentILi128EEENSA_21SM90_TMA_STORE_IM2COLES1G_S26_S26_EEEvvEEEEvNT_6ParamsE,"aw",@nobits
	.sectionflags	@""
	.align	16
	.zero		1024


//--------------------- .nv.shared.reserved.0     --------------------------
	.section	.nv.shared.reserved.0,"aw",@nobits
	.weak		__nv_reservedSMEM_offset_0_alias
	.size		__nv_reservedSMEM_offset_0_alias, 0, 64
	.other		__nv_reservedSMEM_offset_0_alias,@"STO_CUDA_RESERVED_SHARED STV_DEFAULT"
__nv_reservedSMEM_offset_0_alias:
	.zero		0
.nv.shared.reserved.0:
	.zero		64
	.weak		__nv_reservedSMEM_tcgen05_partition
	.type		__nv_reservedSMEM_tcgen05_partition,@object
	.size		__nv_reservedSMEM_tcgen05_partition,(.L_0 - __nv_reservedSMEM_tcgen05_partition)
__nv_reservedSMEM_tcgen05_partition:
	.zero		32
.L_0:


//--------------------- .nv.global                --------------------------
	.section	.nv.global,"aw",@nobits
.nv.global:
	.type		_ZN39_INTERNAL_89bc4b63_4_k_cu_045d2c36_30164cute1_E,@object
	.size		_ZN39_INTERNAL_89bc4b63_4_k_cu_045d2c36_30164cute1_E,(_ZN39_INTERNAL_89bc4b63_4_k_cu_045d2c36_30164cuda3std3__45__cpo6cbeginE - _ZN39_INTERNAL_89bc4b63_4_k_cu_045d2c36_30164cute1_E)
_ZN39_INTERNAL_89bc4b63_4_k_cu_045d2c36_30164cute1_E:
	.zero		1
	.type		_ZN39_INTERNAL_89bc4b63_4_k_cu_045d2c36_30164cuda3std3__45__cpo6cbeginE,@object
	.size		_ZN39_INTERNAL_89bc4b63_4_k_cu_045d2c36_30164cuda3std3__45__cpo6cbeginE,(_ZN39_INTERNAL_89bc4b63_4_k_cu_045d2c36_30164cuda3std3__48in_placeE - _ZN39_INTERNAL_89bc4b63_4_k_cu_045d2c36_30164cuda3std3__45__cpo6cbeginE)
_ZN39_INTERNAL_89bc4b63_4_k_cu_045d2c36_30164cuda3std3__45__cpo6cbeginE:
	.zero		1
	.type		_ZN39_INTERNAL_89bc4b63_4_k_cu_045d2c36_30164cuda3std3__48in_placeE,@object
	.size		_ZN39_INTERNAL_89bc4b63_4_k_cu_045d2c36_30164cuda3std3__48in_placeE,(_ZN39_INTERNAL_89bc4b63_4_k_cu_045d2c36_30164cuda3std6ranges3__45__cpo9iter_moveE - _ZN39_INTERNAL_89bc4b63_4_k_cu_045d2c36_30164cuda3std3__48in_placeE)
_ZN39_INTERNAL_89bc4b63_4_k_cu_045d2c36_30164cuda3std3__48in_placeE:
	.zero		1
	.type		_ZN39_INTERNAL_89bc4b63_4_k_cu_045d2c36_30164cuda3std6ranges3__45__cpo9iter_moveE,@object
	.size		_ZN39_INTERNAL_89bc4b63_4_k_cu_045d2c36_30164cuda3std6ranges3__45__cpo9iter_moveE,(_ZN39_INTERNAL_89bc4b63_4_k_cu_045d2c36_30164cuda3std3__45__cpo5beginE - _ZN39_INTERNAL_89bc4b63_4_k_cu_045d2c36_30164cuda3std6ranges3__45__cpo9iter_moveE)
_ZN39_INTERNAL_89bc4b63_4_k_cu_045d2c36_30164cuda3std6ranges3__45__cpo9iter_moveE:
	.zero		1
	.type		_ZN39_INTERNAL_89bc4b63_4_k_cu_045d2c36_30164cuda3std3__45__cpo5beginE,@object
	.size		_ZN39_INTERNAL_89bc4b63_4_k_cu_045d2c36_30164cuda3std3__45__cpo5beginE,(_ZN39_INTERNAL_89bc4b63_4_k_cu_045d2c36_30164cuda3std3__441_GLOBAL__N__89bc4b63_4_k_cu_045d2c36_30166ignoreE - _ZN39_INTERNAL_89bc4b63_4_k_cu_045d2c36_30164cuda3std3__45__cpo5beginE)
_ZN39_INTERNAL_89bc4b63_4_k_cu_045d2c36_30164cuda3std3__45__cpo5beginE:
	.zero		1
	.type		_ZN39_INTERNAL_89bc4b63_4_k_cu_045d2c36_30164cuda3std3__441_GLOBAL__N__89bc4b63_4_k_cu_045d2c36_30166ignoreE,@object
	.size		_ZN39_INTERNAL_89bc4b63_4_k_cu_045d2c36_30164cuda3std3__441_GLOBAL__N__89bc4b63_4_k_cu_045d2c36_30166ignoreE,(_ZN39_INTERNAL_89bc4b63_4_k_cu_045d2c36_30164cute7productE - _ZN39_INTERNAL_89bc4b63_4_k_cu_045d2c36_30164cuda3std3__441_GLOBAL__N__89bc4b63_4_k_cu_045d2c36_30166ignoreE)
_ZN39_INTERNAL_89bc4b63_4_k_cu_045d2c36_30164cuda3std3__441_GLOBAL__N__89bc4b63_4_k_cu_045d2c36_30166ignoreE:
	.zero		1
	.type		_ZN39_INTERNAL_89bc4b63_4_k_cu_045d2c36_30164cute7productE,@object
	.size		_ZN39_INTERNAL_89bc4b63_4_k_cu_045d2c36_30164cute7productE,(_ZN39_INTERNAL_89bc4b63_4_k_cu_045d2c36_30164cuda3std3__45__cpo3endE - _ZN39_INTERNAL_89bc4b63_4_k_cu_045d2c36_30164cute7productE)
_ZN39_INTERNAL_89bc4b63_4_k_cu_045d2c36_30164cute7productE:
	.zero		1
	.type		_ZN39_INTERNAL_89bc4b63_4_k_cu_045d2c36_30164cuda3std3__45__cpo3endE,@object
	.size		_ZN39_INTERNAL_89bc4b63_4_k_cu_045d2c36_30164cuda3std3__45__cpo3endE,(_ZN39_INTERNAL_89bc4b63_4_k_cu_045d2c36_30164cuda3std3__419piecewise_constructE - _ZN39_INTERNAL_89bc4b63_4_k_cu_045d2c36_30164cuda3std3__45__cpo3endE)
_ZN39_INTERNAL_89bc4b63_4_k_cu_045d2c36_30164cuda3std3__45__cpo3endE:
	.zero		1
	.type		_ZN39_INTERNAL_89bc4b63_4_k_cu_045d2c36_30164cuda3std3__419piecewise_constructE,@object
	.size		_ZN39_INTERNAL_89bc4b63_4_k_cu_045d2c36_30164cuda3std3__419piecewise_constructE,(_ZN39_INTERNAL_89bc4b63_4_k_cu_045d2c36_30164cuda3std3__45__cpo4cendE - _ZN39_INTERNAL_89bc4b63_4_k_cu_045d2c36_30164cuda3std3__419piecewise_constructE)
_ZN39_INTERNAL_89bc4b63_4_k_cu_045d2c36_30164cuda3std3__419piecewise_constructE:
	.zero		1
	.type		_ZN39_INTERNAL_89bc4b63_4_k_cu_045d2c36_30164cuda3std3__45__cpo4cendE,@object
	.size		_ZN39_INTERNAL_89bc4b63_4_k_cu_045d2c36_30164cuda3std3__45__cpo4cendE,(_ZN39_INTERNAL_89bc4b63_4_k_cu_045d2c36_30164cuda3std6ranges3__45__cpo4swapE - _ZN39_INTERNAL_89bc4b63_4_k_cu_045d2c36_30164cuda3std3__45__cpo4cendE)
_ZN39_INTERNAL_89bc4b63_4_k_cu_045d2c36_30164cuda3std3__45__cpo4cendE:
	.zero		1
	.type		_ZN39_INTERNAL_89bc4b63_4_k_cu_045d2c36_30164cuda3std6ranges3__45__cpo4swapE,@object
	.size		_ZN39_INTERNAL_89bc4b63_4_k_cu_045d2c36_30164cuda3std6ranges3__45__cpo4swapE,(.L_10 - _ZN39_INTERNAL_89bc4b63_4_k_cu_045d2c36_30164cuda3std6ranges3__45__cpo4swapE)
_ZN39_INTERNAL_89bc4b63_4_k_cu_045d2c36_30164cuda3std6ranges3__45__cpo4swapE:
	.zero		1
.L_10:


//--------------------- .nv.constant0._ZN7cutlass13device_kernelINS_4conv6kernel13ConvUniversalINS1_16ConvProblemShapeILNS1_8OperatorE0ELi3EEENS1_10collective14CollectiveConvINS1_47MainloopSm100TmaUmmaWarpSpecializedImplicitGemmILS5_0ELi17ELi3ELi1ELi2EN4cute5tupleIJNSA_1CILi1EEESD_SD_EEEEENSB_IJNSC_ILi128EEENSC_ILi64EEENSB_IJSH_EEEEEENS_12float_e4m3_tESK_NSA_8TiledMMAINSA_8MMA_AtomIJNSA_10MMA_TraitsINSA_19SM100_MMA_F8F6F4_SSEJSK_SK_fSG_SH_NSA_17integral_constantINSA_4UMMA5MajorELSR_0EEESS_NSP_INSQ_7ScaleInELST_0EEESU_EEEEEENSA_6LayoutISE_NSB_IJNSC_ILi0EEESY_SY_EEEEENSB_IJNSA_10UnderscoreES11_S11_EEEEENS7_6detail27Sm100ImplicitGemmTileTraitsINSA_20SM90_TMA_LOAD_IM2COLENSA_14ComposedLayoutINSA_7SwizzleILi2ELi4ELi3EEENSA_18smem_ptr_flag_bitsILi8EEENSX_INSB_IJNSC_ILi8EEESH_EEENSB_IJSH_SD_EEEEEEEvEENS15_INSA_13SM90_TMA_LOADES1G_vEEEENS_8epilogue10collective18CollectiveEpilogueINS1L_23Sm100TmaWarpSpecializedILi1ELi1ELi64ELb0ELb0EEEJSJ_NSB_IJNSX_ISG_SD_EENSX_ISH_SD_EEEEESK_NSB_IJNSB_IJllllEEESD_SY_EEESK_S1U_NS1L_6fusion15FusionCallbacksIS1P_NS1V_17LinearCombinationISK_fSK_fLNS_15FloatRoundStyleE2EEESJ_S1S_JEEENSA_5SM1004TMEM4LOAD26SM100_TMEM_LOAD_32dp32b64xES16_S1G_NSA_39AutoVectorizingCopyWithAssumedAlignmentILi128EEENSA_21SM90_TMA_STORE_IM2COLES1G_S26_S26_EEEvvEEEEvNT_6ParamsE --------------------------
	.section	.nv.constant0._ZN7cutlass13device_kernelINS_4conv6kernel13ConvUniversalINS1_16ConvProblemShapeILNS1_8OperatorE0ELi3EEENS1_10collective14CollectiveConvINS1_47MainloopSm100TmaUmmaWarpSpecializedImplicitGemmILS5_0ELi17ELi3ELi1ELi2EN4cute5tupleIJNSA_1CILi1EEESD_SD_EEEEENSB_IJNSC_ILi128EEENSC_ILi64EEENSB_IJSH_EEEEEENS_12float_e4m3_tESK_NSA_8TiledMMAINSA_8MMA_AtomIJNSA_10MMA_TraitsINSA_19SM100_MMA_F8F6F4_SSEJSK_SK_fSG_SH_NSA_17integral_constantINSA_4UMMA5MajorELSR_0EEESS_NSP_INSQ_7ScaleInELST_0EEESU_EEEEEENSA_6LayoutISE_NSB_IJNSC_ILi0EEESY_SY_EEEEENSB_IJNSA_10UnderscoreES11_S11_EEEEENS7_6detail27Sm100ImplicitGemmTileTraitsINSA_20SM90_TMA_LOAD_IM2COLENSA_14ComposedLayoutINSA_7SwizzleILi2ELi4ELi3EEENSA_18smem_ptr_flag_bitsILi8EEENSX_INSB_IJNSC_ILi8EEESH_EEENSB_IJSH_SD_EEEEEEEvEENS15_INSA_13SM90_TMA_LOADES1G_vEEEENS_8epilogue10collective18CollectiveEpilogueINS1L_23Sm100TmaWarpSpecializedILi1ELi1ELi64ELb0ELb0EEEJSJ_NSB_IJNSX_ISG_SD_EENSX_ISH_SD_EEEEESK_NSB_IJNSB_IJllllEEESD_SY_EEESK_S1U_NS1L_6fusion15FusionCallbacksIS1P_NS1V_17LinearCombinationISK_fSK_fLNS_15FloatRoundStyleE2EEESJ_S1S_JEEENSA_5SM1004TMEM4LOAD26SM100_TMEM_LOAD_32dp32b64xES16_S1G_NSA_39AutoVectorizingCopyWithAssumedAlignmentILi128EEENSA_21SM90_TMA_STORE_IM2COLES1G_S26_S26_EEEvvEEEEvNT_6ParamsE,"a",@progbits
	.sectionflags	@""
	.align	4
.nv.constant0._ZN7cutlass13device_kernelINS_4conv6kernel13ConvUniversalINS1_16ConvProblemShapeILNS1_8OperatorE0ELi3EEENS1_10collective14CollectiveConvINS1_47MainloopSm100TmaUmmaWarpSpecializedImplicitGemmILS5_0ELi17ELi3ELi1ELi2EN4cute5tupleIJNSA_1CILi1EEESD_SD_EEEEENSB_IJNSC_ILi128EEENSC_ILi64EEENSB_IJSH_EEEEEENS_12float_e4m3_tESK_NSA_8TiledMMAINSA_8MMA_AtomIJNSA_10MMA_TraitsINSA_19SM100_MMA_F8F6F4_SSEJSK_SK_fSG_SH_NSA_17integral_constantINSA_4UMMA5MajorELSR_0EEESS_NSP_INSQ_7ScaleInELST_0EEESU_EEEEEENSA_6LayoutISE_NSB_IJNSC_ILi0EEESY_SY_EEEEENSB_IJNSA_10UnderscoreES11_S11_EEEEENS7_6detail27Sm100ImplicitGemmTileTraitsINSA_20SM90_TMA_LOAD_IM2COLENSA_14ComposedLayoutINSA_7SwizzleILi2ELi4ELi3EEENSA_18smem_ptr_flag_bitsILi8EEENSX_INSB_IJNSC_ILi8EEESH_EEENSB_IJSH_SD_EEEEEEEvEENS15_INSA_13SM90_TMA_LOADES1G_vEEEENS_8epilogue10collective18CollectiveEpilogueINS1L_23Sm100TmaWarpSpecializedILi1ELi1ELi64ELb0ELb0EEEJSJ_NSB_IJNSX_ISG_SD_EENSX_ISH_SD_EEEEESK_NSB_IJNSB_IJllllEEESD_SY_EEESK_S1U_NS1L_6fusion15FusionCallbacksIS1P_NS1V_17LinearCombinationISK_fSK_fLNS_15FloatRoundStyleE2EEESJ_S1S_JEEENSA_5SM1004TMEM4LOAD26SM100_TMEM_LOAD_32dp32b64xES16_S1G_NSA_39AutoVectorizingCopyWithAssumedAlignmentILi128EEENSA_21SM90_TMA_STORE_IM2COLES1G_S26_S26_EEEvvEEEEvNT_6ParamsE:
	.zero		3200


//--------------------- SYMBOLS --------------------------

	.type		.nv.reservedSmem.offset0,@object
	.size		.nv.reservedSmem.offset0,0x4
	.type		.nv.reservedSmem.cap,@object
	.size		.nv.reservedSmem.cap,0x4
	.type		__assertfail,@function
